//
// Generated by NVIDIA NVVM Compiler
//
// Compiler Build ID: CL-36424714
// Cuda compilation tools, release 13.0, V13.0.88
// Based on NVVM 20.0.0
//

.version 9.0
.target sm_100
.address_size 64

	// .globl	_Z7patternPii

.visible .entry _Z7patternPii(
	.param .u64 .ptr .align 1 _Z7patternPii_param_0,
	.param .u32 _Z7patternPii_param_1
)
{
	.reg .pred 	%p<4>;
	.reg .b32 	%r<12>;
	.reg .b64 	%rd<12>;

	ld.param.u64 	%rd7, [_Z7patternPii_param_0];
	ld.param.u32 	%r5, [_Z7patternPii_param_1];
	mov.u32 	%r11, %tid.x;
	setp.ge.s32 	%p1, %r11, %r5;
	@%p1 bra 	$L__BB0_6;
	cvt.u64.u32 	%rd1, %r5;
	mov.u32 	%r6, %ntid.x;
	mov.u32 	%r7, %nctaid.x;
	mul.lo.s32 	%r2, %r6, %r7;
	cvta.to.global.u64 	%rd2, %rd7;
	cvt.u32.u64 	%r8, %rd1;
$L__BB0_2:
	mul.wide.s32 	%rd3, %r11, 77;
	and.b64  	%rd8, %rd3, -4294967296;
	setp.ne.s64 	%p2, %rd8, 0;
	@%p2 bra 	$L__BB0_4;
	cvt.u32.u64 	%r9, %rd3;
	rem.u32 	%r10, %r9, %r8;
	cvt.u64.u32 	%rd11, %r10;
	bra.uni 	$L__BB0_5;
$L__BB0_4:
	rem.s64 	%rd11, %rd3, %rd1;
$L__BB0_5:
	mul.wide.s32 	%rd9, %r11, 4;
	add.s64 	%rd10, %rd2, %rd9;
	st.global.u32 	[%rd10], %rd11;
	add.s32 	%r11, %r11, %r2;
	setp.lt.s32 	%p3, %r11, %r5;
	@%p3 bra 	$L__BB0_2;
$L__BB0_6:
	ret;

}
	// .globl	_Z7torturePiS_S_i
.visible .entry _Z7torturePiS_S_i(
	.param .u64 .ptr .align 1 _Z7torturePiS_S_i_param_0,
	.param .u64 .ptr .align 1 _Z7torturePiS_S_i_param_1,
	.param .u64 .ptr .align 1 _Z7torturePiS_S_i_param_2,
	.param .u32 _Z7torturePiS_S_i_param_3
)
{
	.reg .pred 	%p<3>;
	.reg .b32 	%r<52>;
	.reg .b64 	%rd<23>;

	ld.param.u64 	%rd3, [_Z7torturePiS_S_i_param_0];
	ld.param.u64 	%rd4, [_Z7torturePiS_S_i_param_1];
	ld.param.u64 	%rd5, [_Z7torturePiS_S_i_param_2];
	ld.param.u32 	%r26, [_Z7torturePiS_S_i_param_3];
	mov.u32 	%r1, %tid.x;
	mov.u32 	%r2, %ntid.x;
	mov.u32 	%r27, %nctaid.x;
	mul.lo.s32 	%r3, %r2, %r27;
	mad.lo.s32 	%r4, %r3, -3, %r26;
	setp.ge.s32 	%p1, %r1, %r4;
	mov.b32 	%r51, 0;
	@%p1 bra 	$L__BB1_4;
	cvta.to.global.u64 	%rd1, %rd4;
	cvta.to.global.u64 	%rd2, %rd3;
	mov.b32 	%r42, 0;
	mul.wide.s32 	%rd8, %r3, 4;
	mov.u32 	%r43, %r42;
	mov.u32 	%r44, %r42;
	mov.u32 	%r45, %r42;
	mov.u32 	%r46, %r42;
	mov.u32 	%r47, %r42;
	mov.u32 	%r48, %r42;
	mov.u32 	%r49, %r42;
	mov.u32 	%r50, %r1;
$L__BB1_2:
	mul.wide.s32 	%rd6, %r50, 4;
	add.s64 	%rd7, %rd2, %rd6;
	ld.global.nc.u32 	%r29, [%rd7];
	add.s64 	%rd9, %rd7, %rd8;
	ld.global.nc.u32 	%r30, [%rd9];
	add.s64 	%rd10, %rd9, %rd8;
	ld.global.nc.u32 	%r31, [%rd10];
	add.s64 	%rd11, %rd10, %rd8;
	ld.global.nc.u32 	%r32, [%rd11];
	add.s32 	%r46, %r45, %r46;
	mul.wide.s32 	%rd12, %r29, 4;
	add.s64 	%rd13, %rd1, %rd12;
	ld.global.nc.u32 	%r45, [%rd13];
	add.s32 	%r47, %r44, %r47;
	mul.wide.s32 	%rd14, %r30, 4;
	add.s64 	%rd15, %rd1, %rd14;
	ld.global.nc.u32 	%r44, [%rd15];
	add.s32 	%r48, %r43, %r48;
	mul.wide.s32 	%rd16, %r31, 4;
	add.s64 	%rd17, %rd1, %rd16;
	ld.global.nc.u32 	%r43, [%rd17];
	add.s32 	%r49, %r42, %r49;
	mul.wide.s32 	%rd18, %r32, 4;
	add.s64 	%rd19, %rd1, %rd18;
	ld.global.nc.u32 	%r42, [%rd19];
	shl.b32 	%r33, %r3, 2;
	add.s32 	%r50, %r33, %r50;
	setp.lt.s32 	%p2, %r50, %r4;
	@%p2 bra 	$L__BB1_2;
	add.s32 	%r34, %r48, %r49;
	add.s32 	%r35, %r34, %r47;
	add.s32 	%r36, %r35, %r46;
	add.s32 	%r37, %r36, %r45;
	add.s32 	%r38, %r37, %r44;
	add.s32 	%r39, %r38, %r43;
	add.s32 	%r51, %r39, %r42;
$L__BB1_4:
	cvta.to.global.u64 	%rd20, %rd5;
	mov.u32 	%r40, %ctaid.x;
	mad.lo.s32 	%r41, %r40, %r2, %r1;
	mul.wide.u32 	%rd21, %r41, 4;
	add.s64 	%rd22, %rd20, %rd21;
	st.global.u32 	[%rd22], %r51;
	ret;

}
	// .globl	_Z8torture2PiS_S_i
.visible .entry _Z8torture2PiS_S_i(
	.param .u64 .ptr .align 1 _Z8torture2PiS_S_i_param_0,
	.param .u64 .ptr .align 1 _Z8torture2PiS_S_i_param_1,
	.param .u64 .ptr .align 1 _Z8torture2PiS_S_i_param_2,
	.param .u32 _Z8torture2PiS_S_i_param_3
)
{
	.reg .pred 	%p<7>;
	.reg .b32 	%r<64>;
	.reg .b64 	%rd<27>;

	ld.param.u64 	%rd4, [_Z8torture2PiS_S_i_param_0];
	ld.param.u64 	%rd5, [_Z8torture2PiS_S_i_param_1];
	ld.param.u64 	%rd3, [_Z8torture2PiS_S_i_param_2];
	ld.param.u32 	%r25, [_Z8torture2PiS_S_i_param_3];
	cvta.to.global.u64 	%rd1, %rd5;
	cvta.to.global.u64 	%rd2, %rd4;
	mov.u32 	%r1, %tid.x;
	mov.u32 	%r2, %ntid.x;
	mov.u32 	%r27, %nctaid.x;
	mul.lo.s32 	%r3, %r2, %r27;
	setp.ge.s32 	%p1, %r1, %r25;
	mov.b32 	%r63, 0;
	@%p1 bra 	$L__BB2_7;
	add.s32 	%r30, %r1, %r3;
	max.s32 	%r31, %r25, %r30;
	setp.lt.s32 	%p2, %r30, %r25;
	selp.u32 	%r32, 1, 0, %p2;
	add.s32 	%r33, %r30, %r32;
	sub.s32 	%r34, %r31, %r33;
	div.u32 	%r35, %r34, %r3;
	add.s32 	%r36, %r35, %r32;
	add.s32 	%r4, %r36, 1;
	and.b32  	%r5, %r4, 3;
	setp.lt.u32 	%p3, %r36, 3;
	mov.b32 	%r63, 0;
	mov.u32 	%r58, %r1;
	@%p3 bra 	$L__BB2_4;
	and.b32  	%r38, %r4, -4;
	shl.b32 	%r6, %r3, 2;
	neg.s32 	%r54, %r38;
	mov.b32 	%r63, 0;
	mul.wide.s32 	%rd10, %r3, 4;
	mov.u32 	%r58, %r1;
$L__BB2_3:
	mul.wide.s32 	%rd6, %r58, 4;
	add.s64 	%rd7, %rd2, %rd6;
	ld.global.nc.u32 	%r39, [%rd7];
	mul.wide.s32 	%rd8, %r39, 4;
	add.s64 	%rd9, %rd1, %rd8;
	ld.global.nc.u32 	%r40, [%rd9];
	add.s32 	%r41, %r40, %r63;
	add.s64 	%rd11, %rd7, %rd10;
	ld.global.nc.u32 	%r42, [%rd11];
	mul.wide.s32 	%rd12, %r42, 4;
	add.s64 	%rd13, %rd1, %rd12;
	ld.global.nc.u32 	%r43, [%rd13];
	add.s32 	%r44, %r43, %r41;
	add.s64 	%rd14, %rd11, %rd10;
	ld.global.nc.u32 	%r45, [%rd14];
	mul.wide.s32 	%rd15, %r45, 4;
	add.s64 	%rd16, %rd1, %rd15;
	ld.global.nc.u32 	%r46, [%rd16];
	add.s32 	%r47, %r46, %r44;
	add.s64 	%rd17, %rd14, %rd10;
	ld.global.nc.u32 	%r48, [%rd17];
	mul.wide.s32 	%rd18, %r48, 4;
	add.s64 	%rd19, %rd1, %rd18;
	ld.global.nc.u32 	%r49, [%rd19];
	add.s32 	%r63, %r49, %r47;
	add.s32 	%r58, %r58, %r6;
	add.s32 	%r54, %r54, 4;
	setp.ne.s32 	%p4, %r54, 0;
	@%p4 bra 	$L__BB2_3;
$L__BB2_4:
	setp.eq.s32 	%p5, %r5, 0;
	@%p5 bra 	$L__BB2_7;
	neg.s32 	%r60, %r5;
$L__BB2_6:
	.pragma "nounroll";
	mul.wide.s32 	%rd20, %r58, 4;
	add.s64 	%rd21, %rd2, %rd20;
	ld.global.nc.u32 	%r50, [%rd21];
	mul.wide.s32 	%rd22, %r50, 4;
	add.s64 	%rd23, %rd1, %rd22;
	ld.global.nc.u32 	%r51, [%rd23];
	add.s32 	%r63, %r51, %r63;
	add.s32 	%r58, %r58, %r3;
	add.s32 	%r60, %r60, 1;
	setp.ne.s32 	%p6, %r60, 0;
	@%p6 bra 	$L__BB2_6;
$L__BB2_7:
	cvta.to.global.u64 	%rd24, %rd3;
	mov.u32 	%r52, %ctaid.x;
	mad.lo.s32 	%r53, %r52, %r2, %r1;
	mul.wide.u32 	%rd25, %r53, 4;
	add.s64 	%rd26, %rd24, %rd25;
	st.global.u32 	[%rd26], %r63;
	ret;

}


// ===== COMPILED SASS (sm_100) =====

	.target	sm_100

	.elftype	@"ET_EXEC"


//--------------------- .note.nv.tkinfo           --------------------------
	.section	.note.nv.tkinfo,"",@"SHT_NOTE"
	.sectionflags	@"SHF_NOTE_NV_TKINFO"
	.tkinfo
        /*0018*/ 	.word	0x00000002
        /*0030*/ 	.string	""
        /*0030*/ 	.string	"ptxas"
        /*0030*/ 	.string	"Cuda compilation tools, release 13.0, V13.0.88"
        /*0030*/ 	.string	"Build cuda_13.0.r13.0/compiler.36424714_0"
        /*0030*/ 	.string	"-arch sm_100 -m 64 "



//--------------------- .note.nv.cuinfo           --------------------------
	.section	.note.nv.cuinfo,"",@"SHT_NOTE"
	.sectionflags	@"SHF_NOTE_NV_CUINFO"
        /*0018*/ 	.short	0x0002
        /*001a*/ 	.short	0x0064
        /*001c*/ 	.short	0x0082
	.zero		2


//--------------------- .nv.info                  --------------------------
	.section	.nv.info,"",@"SHT_CUDA_INFO"
	.align	4


	//----- nvinfo : EIATTR_REGCOUNT
	.align		4
        /*0000*/ 	.byte	0x04, 0x2f
        /*0002*/ 	.short	(.L_1 - .L_0)
	.align		4
.L_0:
        /*0004*/ 	.word	index@(_Z7patternPii)
        /*0008*/ 	.word	0x00000014


	//----- nvinfo : EIATTR_FRAME_SIZE
	.align		4
.L_1:
        /*000c*/ 	.byte	0x04, 0x11
        /*000e*/ 	.short	(.L_3 - .L_2)
	.align		4
.L_2:
        /*0010*/ 	.word	index@($__internal_0_$__cuda_sm20_rem_s64)
        /*0014*/ 	.word	0x00000000


	//----- nvinfo : EIATTR_FRAME_SIZE
	.align		4
.L_3:
        /*0018*/ 	.byte	0x04, 0x11
        /*001a*/ 	.short	(.L_5 - .L_4)
	.align		4
.L_4:
        /*001c*/ 	.word	index@(_Z7patternPii)
        /*0020*/ 	.word	0x00000000


	//----- nvinfo : EIATTR_REGCOUNT
	.align		4
.L_5:
        /*0024*/ 	.byte	0x04, 0x2f
        /*0026*/ 	.short	(.L_7 - .L_6)
	.align		4
.L_6:
        /*0028*/ 	.word	index@(_Z7torturePiS_S_i)
        /*002c*/ 	.word	0x0000001c


	//----- nvinfo : EIATTR_FRAME_SIZE
	.align		4
.L_7:
        /*0030*/ 	.byte	0x04, 0x11
        /*0032*/ 	.short	(.L_9 - .L_8)
	.align		4
.L_8:
        /*0034*/ 	.word	index@(_Z7torturePiS_S_i)
        /*0038*/ 	.word	0x00000000


	//----- nvinfo : EIATTR_REGCOUNT
	.align		4
.L_9:
        /*003c*/ 	.byte	0x04, 0x2f
        /*003e*/ 	.short	(.L_11 - .L_10)
	.align		4
.L_10:
        /*0040*/ 	.word	index@(_Z8torture2PiS_S_i)
        /*0044*/ 	.word	0x00000020


	//----- nvinfo : EIATTR_FRAME_SIZE
	.align		4
.L_11:
        /*0048*/ 	.byte	0x04, 0x11
        /*004a*/ 	.short	(.L_13 - .L_12)
	.align		4
.L_12:
        /*004c*/ 	.word	index@(_Z8torture2PiS_S_i)
        /*0050*/ 	.word	0x00000000


	//----- nvinfo : EIATTR_MIN_STACK_SIZE
	.align		4
.L_13:
        /*0054*/ 	.byte	0x04, 0x12
        /*0056*/ 	.short	(.L_15 - .L_14)
	.align		4
.L_14:
        /*0058*/ 	.word	index@(_Z8torture2PiS_S_i)
        /*005c*/ 	.word	0x00000000


	//----- nvinfo : EIATTR_MIN_STACK_SIZE
	.align		4
.L_15:
        /*0060*/ 	.byte	0x04, 0x12
        /*0062*/ 	.short	(.L_17 - .L_16)
	.align		4
.L_16:
        /*0064*/ 	.word	index@(_Z7torturePiS_S_i)
        /*0068*/ 	.word	0x00000000


	//----- nvinfo : EIATTR_MIN_STACK_SIZE
	.align		4
.L_17:
        /*006c*/ 	.byte	0x04, 0x12
        /*006e*/ 	.short	(.L_19 - .L_18)
	.align		4
.L_18:
        /*0070*/ 	.word	index@(_Z7patternPii)
        /*0074*/ 	.word	0x00000000
.L_19:


//--------------------- .nv.compat                --------------------------
	.section	.nv.compat,"",@"SHT_CUDA_COMPAT_INFO"
	.align	4
        /*0000*/ 	.byte	0x02, 0x09, 0x00, 0x00, 0x02, 0x02, 0x01, 0x00, 0x02, 0x05, 0x05, 0x00, 0x03, 0x07, 0x01, 0x01
        /*0010*/ 	.byte	0x02, 0x03, 0x00, 0x00, 0x02, 0x06, 0x01, 0x00, 0x04, 0x0b, 0x08, 0x00, 0x09, 0x00, 0x00, 0x00
        /*0020*/ 	.byte	0x00, 0x00, 0x00, 0x00


//--------------------- .nv.info._Z8torture2PiS_S_i --------------------------
	.section	.nv.info._Z8torture2PiS_S_i,"",@"SHT_CUDA_INFO"
	.sectionflags	@""
	.align	4


	//----- nvinfo : EIATTR_CUDA_API_VERSION
	.align		4
        /*0000*/ 	.byte	0x04, 0x37
        /*0002*/ 	.short	(.L_21 - .L_20)
.L_20:
        /*0004*/ 	.word	0x00000082


	//----- nvinfo : EIATTR_KPARAM_INFO
	.align		4
.L_21:
        /*0008*/ 	.byte	0x04, 0x17
        /*000a*/ 	.short	(.L_23 - .L_22)
.L_22:
        /*000c*/ 	.word	0x00000000
        /*0010*/ 	.short	0x0003
        /*0012*/ 	.short	0x0018
        /*0014*/ 	.byte	0x00, 0xf0, 0x11, 0x00


	//----- nvinfo : EIATTR_KPARAM_INFO
	.align		4
.L_23:
        /*0018*/ 	.byte	0x04, 0x17
        /*001a*/ 	.short	(.L_25 - .L_24)
.L_24:
        /*001c*/ 	.word	0x00000000
        /*0020*/ 	.short	0x0002
        /*0022*/ 	.short	0x0010
        /*0024*/ 	.byte	0x00, 0xf5, 0x21, 0x00


	//----- nvinfo : EIATTR_KPARAM_INFO
	.align		4
.L_25:
        /*0028*/ 	.byte	0x04, 0x17
        /*002a*/ 	.short	(.L_27 - .L_26)
.L_26:
        /*002c*/ 	.word	0x00000000
        /*0030*/ 	.short	0x0001
        /*0032*/ 	.short	0x0008
        /*0034*/ 	.byte	0x00, 0xf5, 0x21, 0x00


	//----- nvinfo : EIATTR_KPARAM_INFO
	.align		4
.L_27:
        /*0038*/ 	.byte	0x04, 0x17
        /*003a*/ 	.short	(.L_29 - .L_28)
.L_28:
        /*003c*/ 	.word	0x00000000
        /*0040*/ 	.short	0x0000
        /*0042*/ 	.short	0x0000
        /*0044*/ 	.byte	0x00, 0xf5, 0x21, 0x00


	//----- nvinfo : EIATTR_SPARSE_MMA_MASK
	.align		4
.L_29:
        /*0048*/ 	.byte	0x03, 0x50
        /*004a*/ 	.short	0x0000


	//----- nvinfo : EIATTR_MAXREG_COUNT
	.align		4
        /*004c*/ 	.byte	0x03, 0x1b
        /*004e*/ 	.short	0x00ff


	//----- nvinfo : EIATTR_MERCURY_ISA_VERSION
	.align		4
        /*0050*/ 	.byte	0x03, 0x5f
        /*0052*/ 	.short	0x0101


	//----- nvinfo : EIATTR_VRC_CTA_INIT_COUNT
	.align		4
        /*0054*/ 	.byte	0x02, 0x4a
	.zero		1
	.zero		1


	//----- nvinfo : EIATTR_EXIT_INSTR_OFFSETS
	.align		4
        /*0058*/ 	.byte	0x04, 0x1c
        /*005a*/ 	.short	(.L_31 - .L_30)


	//   ....[0]....
.L_30:
        /*005c*/ 	.word	0x00000ea0


	//----- nvinfo : EIATTR_CRS_STACK_SIZE
	.align		4
.L_31:
        /*0060*/ 	.byte	0x04, 0x1e
        /*0062*/ 	.short	(.L_33 - .L_32)
.L_32:
        /*0064*/ 	.word	0x00000000


	//----- nvinfo : EIATTR_CBANK_PARAM_SIZE
	.align		4
.L_33:
        /*0068*/ 	.byte	0x03, 0x19
        /*006a*/ 	.short	0x001c


	//----- nvinfo : EIATTR_PARAM_CBANK
	.align		4
        /*006c*/ 	.byte	0x04, 0x0a
        /*006e*/ 	.short	(.L_35 - .L_34)
	.align		4
.L_34:
        /*0070*/ 	.word	index@(.nv.constant0._Z8torture2PiS_S_i)
        /*0074*/ 	.short	0x0380
        /*0076*/ 	.short	0x001c


	//----- nvinfo : EIATTR_SW_WAR
	.align		4
.L_35:
        /*0078*/ 	.byte	0x04, 0x36
        /*007a*/ 	.short	(.L_37 - .L_36)
.L_36:
        /*007c*/ 	.word	0x00000008
.L_37:


//--------------------- .nv.info._Z7torturePiS_S_i --------------------------
	.section	.nv.info._Z7torturePiS_S_i,"",@"SHT_CUDA_INFO"
	.sectionflags	@""
	.align	4


	//----- nvinfo : EIATTR_CUDA_API_VERSION
	.align		4
        /*0000*/ 	.byte	0x04, 0x37
        /*0002*/ 	.short	(.L_39 - .L_38)
.L_38:
        /*0004*/ 	.word	0x00000082


	//----- nvinfo : EIATTR_KPARAM_INFO
	.align		4
.L_39:
        /*0008*/ 	.byte	0x04, 0x17
        /*000a*/ 	.short	(.L_41 - .L_40)
.L_40:
        /*000c*/ 	.word	0x00000000
        /*0010*/ 	.short	0x0003
        /*0012*/ 	.short	0x0018
        /*0014*/ 	.byte	0x00, 0xf0, 0x11, 0x00


	//----- nvinfo : EIATTR_KPARAM_INFO
	.align		4
.L_41:
        /*0018*/ 	.byte	0x04, 0x17
        /*001a*/ 	.short	(.L_43 - .L_42)
.L_42:
        /*001c*/ 	.word	0x00000000
        /*0020*/ 	.short	0x0002
        /*0022*/ 	.short	0x0010
        /*0024*/ 	.byte	0x00, 0xf5, 0x21, 0x00


	//----- nvinfo : EIATTR_KPARAM_INFO
	.align		4
.L_43:
        /*0028*/ 	.byte	0x04, 0x17
        /*002a*/ 	.short	(.L_45 - .L_44)
.L_44:
        /*002c*/ 	.word	0x00000000
        /*0030*/ 	.short	0x0001
        /*0032*/ 	.short	0x0008
        /*0034*/ 	.byte	0x00, 0xf5, 0x21, 0x00


	//----- nvinfo : EIATTR_KPARAM_INFO
	.align		4
.L_45:
        /*0038*/ 	.byte	0x04, 0x17
        /*003a*/ 	.short	(.L_47 - .L_46)
.L_46:
        /*003c*/ 	.word	0x00000000
        /*0040*/ 	.short	0x0000
        /*0042*/ 	.short	0x0000
        /*0044*/ 	.byte	0x00, 0xf5, 0x21, 0x00


	//----- nvinfo : EIATTR_SPARSE_MMA_MASK
	.align		4
.L_47:
        /*0048*/ 	.byte	0x03, 0x50
        /*004a*/ 	.short	0x0000


	//----- nvinfo : EIATTR_MAXREG_COUNT
	.align		4
        /*004c*/ 	.byte	0x03, 0x1b
        /*004e*/ 	.short	0x00ff


	//----- nvinfo : EIATTR_MERCURY_ISA_VERSION
	.align		4
        /*0050*/ 	.byte	0x03, 0x5f
        /*0052*/ 	.short	0x0101


	//----- nvinfo : EIATTR_VRC_CTA_INIT_COUNT
	.align		4
        /*0054*/ 	.byte	0x02, 0x4a
	.zero		1
	.zero		1


	//----- nvinfo : EIATTR_EXIT_INSTR_OFFSETS
	.align		4
        /*0058*/ 	.byte	0x04, 0x1c
        /*005a*/ 	.short	(.L_49 - .L_48)


	//   ....[0]....
.L_48:
        /*005c*/ 	.word	0x00000390


	//----- nvinfo : EIATTR_CRS_STACK_SIZE
	.align		4
.L_49:
        /*0060*/ 	.byte	0x04, 0x1e
        /*0062*/ 	.short	(.L_51 - .L_50)
.L_50:
        /*0064*/ 	.word	0x00000000


	//----- nvinfo : EIATTR_CBANK_PARAM_SIZE
	.align		4
.L_51:
        /*0068*/ 	.byte	0x03, 0x19
        /*006a*/ 	.short	0x001c


	//----- nvinfo : EIATTR_PARAM_CBANK
	.align		4
        /*006c*/ 	.byte	0x04, 0x0a
        /*006e*/ 	.short	(.L_53 - .L_52)
	.align		4
.L_52:
        /*0070*/ 	.word	index@(.nv.constant0._Z7torturePiS_S_i)
        /*0074*/ 	.short	0x0380
        /*0076*/ 	.short	0x001c


	//----- nvinfo : EIATTR_SW_WAR
	.align		4
.L_53:
        /*0078*/ 	.byte	0x04, 0x36
        /*007a*/ 	.short	(.L_55 - .L_54)
.L_54:
        /*007c*/ 	.word	0x00000008
.L_55:


//--------------------- .nv.info._Z7patternPii    --------------------------
	.section	.nv.info._Z7patternPii,"",@"SHT_CUDA_INFO"
	.sectionflags	@""
	.align	4


	//----- nvinfo : EIATTR_CUDA_API_VERSION
	.align		4
        /*0000*/ 	.byte	0x04, 0x37
        /*0002*/ 	.short	(.L_57 - .L_56)
.L_56:
        /*0004*/ 	.word	0x00000082


	//----- nvinfo : EIATTR_KPARAM_INFO
	.align		4
.L_57:
        /*0008*/ 	.byte	0x04, 0x17
        /*000a*/ 	.short	(.L_59 - .L_58)
.L_58:
        /*000c*/ 	.word	0x00000000
        /*0010*/ 	.short	0x0001
        /*0012*/ 	.short	0x0008
        /*0014*/ 	.byte	0x00, 0xf0, 0x11, 0x00


	//----- nvinfo : EIATTR_KPARAM_INFO
	.align		4
.L_59:
        /*0018*/ 	.byte	0x04, 0x17
        /*001a*/ 	.short	(.L_61 - .L_60)
.L_60:
        /*001c*/ 	.word	0x00000000
        /*0020*/ 	.short	0x0000
        /*0022*/ 	.short	0x0000
        /*0024*/ 	.byte	0x00, 0xf5, 0x21, 0x00


	//----- nvinfo : EIATTR_SPARSE_MMA_MASK
	.align		4
.L_61:
        /*0028*/ 	.byte	0x03, 0x50
        /*002a*/ 	.short	0x0000


	//----- nvinfo : EIATTR_MAXREG_COUNT
	.align		4
        /*002c*/ 	.byte	0x03, 0x1b
        /*002e*/ 	.short	0x00ff


	//----- nvinfo : EIATTR_MERCURY_ISA_VERSION
	.align		4
        /*0030*/ 	.byte	0x03, 0x5f
        /*0032*/ 	.short	0x0101


	//----- nvinfo : EIATTR_VRC_CTA_INIT_COUNT
	.align		4
        /*0034*/ 	.byte	0x02, 0x4a
	.zero		1
	.zero		1


	//----- nvinfo : EIATTR_EXIT_INSTR_OFFSETS
	.align		4
        /*0038*/ 	.byte	0x04, 0x1c
        /*003a*/ 	.short	(.L_63 - .L_62)


	//   ....[0]....
.L_62:
        /*003c*/ 	.word	0x00000040


	//   ....[1]....
        /*0040*/ 	.word	0x000002a0


	//----- nvinfo : EIATTR_CRS_STACK_SIZE
	.align		4
.L_63:
        /*0044*/ 	.byte	0x04, 0x1e
        /*0046*/ 	.short	(.L_65 - .L_64)
.L_64:
        /*0048*/ 	.word	0x00000000


	//----- nvinfo : EIATTR_CBANK_PARAM_SIZE
	.align		4
.L_65:
        /*004c*/ 	.byte	0x03, 0x19
        /*004e*/ 	.short	0x000c


	//----- nvinfo : EIATTR_PARAM_CBANK
	.align		4
        /*0050*/ 	.byte	0x04, 0x0a
        /*0052*/ 	.short	(.L_67 - .L_66)
	.align		4
.L_66:
        /*0054*/ 	.word	index@(.nv.constant0._Z7patternPii)
        /*0058*/ 	.short	0x0380
        /*005a*/ 	.short	0x000c


	//----- nvinfo : EIATTR_SW_WAR
	.align		4
.L_67:
        /*005c*/ 	.byte	0x04, 0x36
        /*005e*/ 	.short	(.L_69 - .L_68)
.L_68:
        /*0060*/ 	.word	0x00000008
.L_69:


//--------------------- .nv.callgraph             --------------------------
	.section	.nv.callgraph,"",@"SHT_CUDA_CALLGRAPH"
	.align	4
	.sectionentsize	8
	.align		4
        /*0000*/ 	.word	0x00000000
	.align		4
        /*0004*/ 	.word	0xffffffff
	.align		4
        /*0008*/ 	.word	0x00000000
	.align		4
        /*000c*/ 	.word	0xfffffffe
	.align		4
        /*0010*/ 	.word	0x00000000
	.align		4
        /*0014*/ 	.word	0xfffffffd
	.align		4
        /*0018*/ 	.word	0x00000000
	.align		4
        /*001c*/ 	.word	0xfffffffc


//--------------------- .text._Z8torture2PiS_S_i  --------------------------
	.section	.text._Z8torture2PiS_S_i,"ax",@progbits
	.align	128
        .global         _Z8torture2PiS_S_i
        .type           _Z8torture2PiS_S_i,@function
        .size           _Z8torture2PiS_S_i,(.L_x_24 - _Z8torture2PiS_S_i)
        .other          _Z8torture2PiS_S_i,@"STO_CUDA_ENTRY STV_DEFAULT"
_Z8torture2PiS_S_i:
.text._Z8torture2PiS_S_i:
[----:B------:R-:W-:Y:S01]  /*0000*/  LDC R1, c[0x0][0x37c] ;  /* 0x0000df00ff017b82 */ /* 0x000fe20000000800 */
[----:B------:R-:W0:Y:S01]  /*0010*/  S2R R0, SR_TID.X ;  /* 0x0000000000007919 */ /* 0x000e220000002100 */
[----:B------:R-:W0:Y:S01]  /*0020*/  LDCU UR7, c[0x0][0x398] ;  /* 0x00007300ff0777ac */ /* 0x000e220008000800 */
[----:B------:R-:W-:Y:S01]  /*0030*/  BSSY.RECONVERGENT B2, `(.L_x_0) ;  /* 0x00000e0000027945 */ /* 0x000fe20003800200 */
[----:B------:R-:W-:Y:S01]  /*0040*/  HFMA2 R6, -RZ, RZ, 0, 0 ;  /* 0x00000000ff067431 */ /* 0x000fe200000001ff */
[----:B------:R-:W1:Y:S03]  /*0050*/  LDCU UR6, c[0x0][0x360] ;  /* 0x00006c00ff0677ac */ /* 0x000e660008000800 */
[----:B------:R-:W2:Y:S01]  /*0060*/  LDC R3, c[0x0][0x370] ;  /* 0x0000dc00ff037b82 */ /* 0x000ea20000000800 */
[----:B------:R-:W3:Y:S01]  /*0070*/  LDCU.64 UR4, c[0x0][0x358] ;  /* 0x00006b00ff0477ac */ /* 0x000ee20008000a00 */
[----:B0-----:R-:W-:-:S13]  /*0080*/  ISETP.GE.AND P0, PT, R0, UR7, PT ;  /* 0x0000000700007c0c */ /* 0x001fda000bf06270 */
[----:B-1-3--:R-:W-:Y:S05]  /*0090*/  @P0 BRA `(.L_x_1) ;  /* 0x0000000c00640947 */ /* 0x00afea0003800000 */
[----:B--2---:R-:W-:Y:S01]  /*00a0*/  IMAD R3, R3, UR6, RZ ;  /* 0x0000000603037c24 */ /* 0x004fe2000f8e02ff */
[----:B------:R-:W-:Y:S03]  /*00b0*/  BSSY.RECONVERGENT B1, `(.L_x_2) ;  /* 0x00000c9000017945 */ /* 0x000fe60003800200 */
[----:B------:R-:W0:Y:S01]  /*00c0*/  I2F.U32.RP R8, R3 ;  /* 0x0000000300087306 */ /* 0x000e220000209000 */
[----:B------:R-:W-:Y:S02]  /*00d0*/  IADD3 R2, PT, PT, R3, R0, RZ ;  /* 0x0000000003027210 */ /* 0x000fe40007ffe0ff */
[----:B------:R-:W-:Y:S02]  /*00e0*/  IADD3 R9, PT, PT, RZ, -R3, RZ ;  /* 0x80000003ff097210 */ /* 0x000fe40007ffe0ff */
[C---:B------:R-:W-:Y:S02]  /*00f0*/  ISETP.GE.AND P0, PT, R2.reuse, UR7, PT ;  /* 0x0000000702007c0c */ /* 0x040fe4000bf06270 */
[----:B------:R-:W-:-:S02]  /*0100*/  VIMNMX R7, PT, PT, R2, UR7, !PT ;  /* 0x0000000702077c48 */ /* 0x000fc4000ffe0100 */
[----:B------:R-:W-:Y:S02]  /*0110*/  SEL R6, RZ, 0x1, P0 ;  /* 0x00000001ff067807 */ /* 0x000fe40000000000 */
[----:B------:R-:W-:Y:S02]  /*0120*/  ISETP.NE.U32.AND P2, PT, R3, RZ, PT ;  /* 0x000000ff0300720c */ /* 0x000fe40003f45070 */
[----:B------:R-:W-:Y:S01]  /*0130*/  IADD3 R2, PT, PT, R7, -R2, -R6 ;  /* 0x8000000207027210 */ /* 0x000fe20007ffe806 */
[----:B0-----:R-:W0:Y:S02]  /*0140*/  MUFU.RCP R8, R8 ;  /* 0x0000000800087308 */ /* 0x001e240000001000 */
[----:B0-----:R-:W-:-:S06]  /*0150*/  IADD3 R4, PT, PT, R8, 0xffffffe, RZ ;  /* 0x0ffffffe08047810 */ /* 0x001fcc0007ffe0ff */
[----:B------:R0:W1:Y:S02]  /*0160*/  F2I.FTZ.U32.TRUNC.NTZ R5, R4 ;  /* 0x0000000400057305 */ /* 0x000064000021f000 */
[----:B0-----:R-:W-:Y:S01]  /*0170*/  MOV R4, RZ ;  /* 0x000000ff00047202 */ /* 0x001fe20000000f00 */
[----:B-1----:R-:W-:-:S04]  /*0180*/  IMAD R9, R9, R5, RZ ;  /* 0x0000000509097224 */ /* 0x002fc800078e02ff */
[----:B------:R-:W-:-:S06]  /*0190*/  IMAD.HI.U32 R5, R5, R9, R4 ;  /* 0x0000000905057227 */ /* 0x000fcc00078e0004 */
[----:B------:R-:W-:-:S05]  /*01a0*/  IMAD.HI.U32 R5, R5, R2, RZ ;  /* 0x0000000205057227 */ /* 0x000fca00078e00ff */
[----:B------:R-:W-:-:S05]  /*01b0*/  IADD3 R4, PT, PT, -R5, RZ, RZ ;  /* 0x000000ff05047210 */ /* 0x000fca0007ffe1ff */
[----:B------:R-:W-:Y:S01]  /*01c0*/  IMAD R2, R3, R4, R2 ;  /* 0x0000000403027224 */ /* 0x000fe200078e0202 */
[----:B------:R-:W-:-:S04]  /*01d0*/  MOV R4, R0 ;  /* 0x0000000000047202 */ /* 0x000fc80000000f00 */
[----:B------:R-:W-:-:S13]  /*01e0*/  ISETP.GE.U32.AND P0, PT, R2, R3, PT ;  /* 0x000000030200720c */ /* 0x000fda0003f06070 */
[----:B------:R-:W-:Y:S02]  /*01f0*/  @P0 IADD3 R2, PT, PT, -R3, R2, RZ ;  /* 0x0000000203020210 */ /* 0x000fe40007ffe1ff */
[----:B------:R-:W-:Y:S02]  /*0200*/  @P0 IADD3 R5, PT, PT, R5, 0x1, RZ ;  /* 0x0000000105050810 */ /* 0x000fe40007ffe0ff */
[----:B------:R-:W-:-:S13]  /*0210*/  ISETP.GE.U32.AND P1, PT, R2, R3, PT ;  /* 0x000000030200720c */ /* 0x000fda0003f26070 */
[----:B------:R-:W-:Y:S02]  /*0220*/  @P1 IADD3 R5, PT, PT, R5, 0x1, RZ ;  /* 0x0000000105051810 */ /* 0x000fe40007ffe0ff */
[----:B------:R-:W-:-:S04]  /*0230*/  @!P2 LOP3.LUT R5, RZ, R3, RZ, 0x33, !PT ;  /* 0x00000003ff05a212 */ /* 0x000fc800078e33ff */
[----:B------:R-:W-:Y:S02]  /*0240*/  IADD3 R5, PT, PT, R6, R5, RZ ;  /* 0x0000000506057210 */ /* 0x000fe40007ffe0ff */
[----:B------:R-:W-:Y:S02]  /*0250*/  MOV R6, RZ ;  /* 0x000000ff00067202 */ /* 0x000fe40000000f00 */
[C---:B------:R-:W-:Y:S02]  /*0260*/  ISETP.GE.U32.AND P0, PT, R5.reuse, 0x3, PT ;  /* 0x000000030500780c */ /* 0x040fe40003f06070 */
[----:B------:R-:W-:-:S04]  /*0270*/  IADD3 R2, PT, PT, R5, 0x1, RZ ;  /* 0x0000000105027810 */ /* 0x000fc80007ffe0ff */
[----:B------:R-:W-:-:S07]  /*0280*/  LOP3.LUT R5, R2, 0x3, RZ, 0xc0, !PT ;  /* 0x0000000302057812 */ /* 0x000fce00078ec0ff */
[----:B------:R-:W-:Y:S05]  /*0290*/  @!P0 BRA `(.L_x_3) ;  /* 0x0000000800a88947 */ /* 0x000fea0003800000 */
[----:B------:R-:W-:Y:S01]  /*02a0*/  LOP3.LUT R2, R2, 0xfffffffc, RZ, 0xc0, !PT ;  /* 0xfffffffc02027812 */ /* 0x000fe200078ec0ff */
[----:B------:R-:W-:Y:S01]  /*02b0*/  BSSY.RELIABLE B0, `(.L_x_4) ;  /* 0x0000090000007945 */ /* 0x000fe20003800100 */
[----:B------:R-:W-:Y:S01]  /*02c0*/  MOV R6, RZ ;  /* 0x000000ff00067202 */ /* 0x000fe20000000f00 */
[----:B------:R-:W-:Y:S01]  /*02d0*/  IMAD.MOV.U32 R4, RZ, RZ, R0 ;  /* 0x000000ffff047224 */ /* 0x000fe200078e0000 */
[----:B------:R-:W-:-:S04]  /*02e0*/  IADD3 R2, PT, PT, -R2, RZ, RZ ;  /* 0x000000ff02027210 */ /* 0x000fc80007ffe1ff */
[----:B------:R-:W-:-:S13]  /*02f0*/  ISETP.GE.AND P0, PT, R2, RZ, PT ;  /* 0x000000ff0200720c */ /* 0x000fda0003f06270 */
[----:B------:R-:W-:Y:S05]  /*0300*/  @P0 BRA `(.L_x_5) ;  /* 0x0000000800280947 */ /* 0x000fea0003800000 */
[----:B------:R-:W-:Y:S01]  /*0310*/  IADD3 R7, PT, PT, -R2, RZ, RZ ;  /* 0x000000ff02077210 */ /* 0x000fe20007ffe1ff */
[----:B------:R-:W-:Y:S01]  /*0320*/  BSSY.RECONVERGENT B3, `(.L_x_6) ;  /* 0x0000056000037945 */ /* 0x000fe20003800200 */
[----:B------:R-:W-:Y:S02]  /*0330*/  PLOP3.LUT P0, PT, PT, PT, PT, 0x80, 0x8 ;  /* 0x000000000008781c */ /* 0x000fe40003f0f070 */
[----:B------:R-:W-:-:S13]  /*0340*/  ISETP.GT.AND P1, PT, R7, 0xc, PT ;  /* 0x0000000c0700780c */ /* 0x000fda0003f24270 */
[----:B------:R-:W-:Y:S05]  /*0350*/  @!P1 BRA `(.L_x_7) ;  /* 0x0000000400489947 */ /* 0x000fea0003800000 */
[----:B------:R-:W-:-:S13]  /*0360*/  PLOP3.LUT P0, PT, PT, PT, PT, 0x8, 0x80 ;  /* 0x000000000080781c */ /* 0x000fda0003f0e170 */
.L_x_8:
[----:B------:R-:W0:Y:S02]  /*0370*/  LDC.64 R14, c[0x0][0x380] ;  /* 0x0000e000ff0e7b82 */ /* 0x000e240000000a00 */
[----:B0-----:R-:W-:Y:S01]  /*0380*/  IMAD.WIDE R8, R4, 0x4, R14 ;  /* 0x0000000404087825 */ /* 0x001fe200078e020e */
[----:B------:R-:W-:-:S04]  /*0390*/  LEA R4, R3, R4, 0x2 ;  /* 0x0000000403047211 */ /* 0x000fc800078e10ff */
[----:B------:R0:W2:Y:S01]  /*03a0*/  LDG.E.CONSTANT R7, desc[UR4][R8.64] ;  /* 0x0000000408077981 */ /* 0x0000a2000c1e9900 */
[----:B------:R-:W-:-:S04]  /*03b0*/  IMAD.WIDE R16, R3, 0x4, R8 ;  /* 0x0000000403107825 */ /* 0x000fc800078e0208 */
[----:B------:R-:W-:Y:S01]  /*03c0*/  IMAD.WIDE R18, R4, 0x4, R14 ;  /* 0x0000000404127825 */ /* 0x000fe200078e020e */
[----:B------:R1:W3:Y:S03]  /*03d0*/  LDG.E.CONSTANT R11, desc[UR4][R16.64] ;  /* 0x00000004100b7981 */ /* 0x0002e6000c1e9900 */
[C---:B------:R-:W-:Y:S01]  /*03e0*/  IMAD.WIDE R22, R3.reuse, 0x4, R16 ;  /* 0x0000000403167825 */ /* 0x040fe200078e0210 */
[C---:B------:R-:W-:Y:S01]  /*03f0*/  LEA R4, R3.reuse, R4, 0x2 ;  /* 0x0000000403047211 */ /* 0x040fe200078e10ff */
[----:B------:R-:W4:Y:S02]  /*0400*/  LDG.E.CONSTANT R12, desc[UR4][R18.64] ;  /* 0x00000004120c7981 */ /* 0x000f24000c1e9900 */
[C---:B------:R-:W-:Y:S02]  /*0410*/  IMAD.WIDE R24, R3.reuse, 0x4, R18 ;  /* 0x0000000403187825 */ /* 0x040fe400078e0212 */
[----:B------:R-:W5:Y:S02]  /*0420*/  LDG.E.CONSTANT R10, desc[UR4][R22.64] ;  /* 0x00000004160a7981 */ /* 0x000f64000c1e9900 */
[----:B------:R-:W-:-:S04]  /*0430*/  IMAD.WIDE R26, R3, 0x4, R22 ;  /* 0x00000004031a7825 */ /* 0x000fc800078e0216 */
[C---:B0-----:R-:W-:Y:S01]  /*0440*/  IMAD.WIDE R8, R3.reuse, 0x4, R24 ;  /* 0x0000000403087825 */ /* 0x041fe200078e0218 */
[----:B------:R-:W4:Y:S03]  /*0450*/  LDG.E.CONSTANT R13, desc[UR4][R26.64] ;  /* 0x000000041a0d7981 */ /* 0x000f26000c1e9900 */
[----:B------:R-:W-:Y:S01]  /*0460*/  IMAD.WIDE R28, R4, 0x4, R14 ;  /* 0x00000004041c7825 */ /* 0x000fe200078e020e */
[----:B------:R0:W4:Y:S01]  /*0470*/  LDG.E.CONSTANT R18, desc[UR4][R24.64] ;  /* 0x0000000418127981 */ /* 0x000122000c1e9900 */
[----:B------:R-:W-:-:S03]  /*0480*/  LEA R4, R3, R4, 0x2 ;  /* 0x0000000403047211 */ /* 0x000fc600078e10ff */
[----:B------:R-:W4:Y:S01]  /*0490*/  LDG.E.CONSTANT R21, desc[UR4][R8.64] ;  /* 0x0000000408157981 */ /* 0x000f22000c1e9900 */
[----:B-1----:R-:W-:-:S03]  /*04a0*/  IMAD.WIDE R16, R3, 0x4, R28 ;  /* 0x0000000403107825 */ /* 0x002fc600078e021c */
[----:B------:R-:W4:Y:S01]  /*04b0*/  LDG.E.CONSTANT R23, desc[UR4][R28.64] ;  /* 0x000000041c177981 */ /* 0x000f22000c1e9900 */
[----:B0-----:R-:W-:-:S03]  /*04c0*/  IMAD.WIDE R24, R3, 0x4, R8 ;  /* 0x0000000403187825 */ /* 0x001fc600078e0208 */
[----:B------:R0:W4:Y:S04]  /*04d0*/  LDG.E.CONSTANT R22, desc[UR4][R16.64] ;  /* 0x0000000410167981 */ /* 0x000128000c1e9900 */
[----:B------:R-:W4:Y:S01]  /*04e0*/  LDG.E.CONSTANT R20, desc[UR4][R24.64] ;  /* 0x0000000418147981 */ /* 0x000f22000c1e9900 */
[----:B------:R-:W-:-:S04]  /*04f0*/  IMAD.WIDE R14, R4, 0x4, R14 ;  /* 0x00000004040e7825 */ /* 0x000fc800078e020e */
[----:B0-----:R-:W-:-:S05]  /*0500*/  IMAD.WIDE R16, R3, 0x4, R16 ;  /* 0x0000000403107825 */ /* 0x001fca00078e0210 */
[----:B------:R0:W4:Y:S01]  /*0510*/  LDG.E.CONSTANT R27, desc[UR4][R16.64] ;  /* 0x00000004101b7981 */ /* 0x000122000c1e9900 */
[----:B------:R-:W-:-:S03]  /*0520*/  IMAD.WIDE R8, R3, 0x4, R14 ;  /* 0x0000000403087825 */ /* 0x000fc600078e020e */
[----:B------:R-:W4:Y:S01]  /*0530*/  LDG.E.CONSTANT R15, desc[UR4][R14.64] ;  /* 0x000000040e0f7981 */ /* 0x000f22000c1e9900 */
[----:B0-----:R-:W-:-:S03]  /*0540*/  IMAD.WIDE R16, R3, 0x4, R16 ;  /* 0x0000000403107825 */ /* 0x001fc600078e0210 */
[----:B------:R-:W4:Y:S04]  /*0550*/  LDG.E.CONSTANT R14, desc[UR4][R8.64] ;  /* 0x00000004080e7981 */ /* 0x000f28000c1e9900 */
[----:B------:R0:W4:Y:S02]  /*0560*/  LDG.E.CONSTANT R25, desc[UR4][R16.64] ;  /* 0x0000000410197981 */ /* 0x000124000c1e9900 */
[----:B0-----:R-:W-:-:S05]  /*0570*/  IMAD.WIDE R16, R3, 0x4, R8 ;  /* 0x0000000403107825 */ /* 0x001fca00078e0208 */
[----:B------:R0:W4:Y:S01]  /*0580*/  LDG.E.CONSTANT R26, desc[UR4][R16.64] ;  /* 0x00000004101a7981 */ /* 0x000122000c1e9900 */
[----:B------:R-:W-:-:S05]  /*0590*/  IMAD.WIDE R8, R3, 0x4, R16 ;  /* 0x0000000403087825 */ /* 0x000fca00078e0210 */
[----:B------:R2:W4:Y:S01]  /*05a0*/  LDG.E.CONSTANT R24, desc[UR4][R8.64] ;  /* 0x0000000408187981 */ /* 0x000522000c1e9900 */
[----:B0-----:R-:W2:Y:S02]  /*05b0*/  LDC.64 R16, c[0x0][0x388] ;  /* 0x0000e200ff107b82 */ /* 0x001ea40000000a00 */
[----:B--2---:R-:W-:-:S05]  /*05c0*/  IMAD.WIDE R8, R7, 0x4, R16 ;  /* 0x0000000407087825 */ /* 0x004fca00078e0210 */
[----:B------:R3:W2:Y:S02]  /*05d0*/  LDG.E.CONSTANT R7, desc[UR4][R8.64] ;  /* 0x0000000408077981 */ /* 0x0006a4000c1e9900 */
[----:B---3--:R-:W-:-:S04]  /*05e0*/  IMAD.WIDE R8, R11, 0x4, R16 ;  /* 0x000000040b087825 */ /* 0x008fc800078e0210 */
[--C-:B-----5:R-:W-:Y:S02]  /*05f0*/  IMAD.WIDE R10, R10, 0x4, R16.reuse ;  /* 0x000000040a0a7825 */ /* 0x120fe400078e0210 */
[----:B------:R-:W2:Y:S04]  /*0600*/  LDG.E.CONSTANT R8, desc[UR4][R8.64] ;  /* 0x0000000408087981 */ /* 0x000ea8000c1e9900 */
[----:B------:R0:W3:Y:S01]  /*0610*/  LDG.E.CONSTANT R9, desc[UR4][R10.64] ;  /* 0x000000040a097981 */ /* 0x0000e2000c1e9900 */
[----:B----4-:R-:W-:-:S06]  /*0620*/  IMAD.WIDE R18, R18, 0x4, R16 ;  /* 0x0000000412127825 */ /* 0x010fcc00078e0210 */
[----:B------:R-:W4:Y:S01]  /*0630*/  LDG.E.CONSTANT R18, desc[UR4][R18.64] ;  /* 0x0000000412127981 */ /* 0x000f22000c1e9900 */
[----:B0-----:R-:W-:-:S04]  /*0640*/  IMAD.WIDE R10, R13, 0x4, R16 ;  /* 0x000000040d0a7825 */ /* 0x001fc800078e0210 */
[--C-:B------:R-:W-:Y:S02]  /*0650*/  IMAD.WIDE R12, R12, 0x4, R16.reuse ;  /* 0x000000040c0c7825 */ /* 0x100fe400078e0210 */
[----:B------:R-:W3:Y:S04]  /*0660*/  LDG.E.CONSTANT R10, desc[UR4][R10.64] ;  /* 0x000000040a0a7981 */ /* 0x000ee8000c1e9900 */
[----:B------:R0:W4:Y:S02]  /*0670*/  LDG.E.CONSTANT R11, desc[UR4][R12.64] ;  /* 0x000000040c0b7981 */ /* 0x000124000c1e9900 */
[----:B0-----:R-:W-:-:S04]  /*0680*/  IMAD.WIDE R12, R21, 0x4, R16 ;  /* 0x00000004150c7825 */ /* 0x001fc800078e0210 */
[--C-:B------:R-:W-:Y:S01]  /*0690*/  IMAD.WIDE R20, R20, 0x4, R16.reuse ;  /* 0x0000000414147825 */ /* 0x100fe200078e0210 */
[----:B------:R0:W5:Y:S05]  /*06a0*/  LDG.E.CONSTANT R19, desc[UR4][R12.64] ;  /* 0x000000040c137981 */ /* 0x00016a000c1e9900 */
[----:B------:R-:W5:Y:S01]  /*06b0*/  LDG.E.CONSTANT R20, desc[UR4][R20.64] ;  /* 0x0000000414147981 */ /* 0x000f62000c1e9900 */
[----:B0-----:R-:W-:-:S04]  /*06c0*/  IMAD.WIDE R12, R23, 0x4, R16 ;  /* 0x00000004170c7825 */ /* 0x001fc800078e0210 */
[--C-:B------:R-:W-:Y:S01]  /*06d0*/  IMAD.WIDE R22, R22, 0x4, R16.reuse ;  /* 0x0000000416167825 */ /* 0x100fe200078e0210 */
[----:B------:R0:W5:Y:S05]  /*06e0*/  LDG.E.CONSTANT R21, desc[UR4][R12.64] ;  /* 0x000000040c157981 */ /* 0x00016a000c1e9900 */
[----:B------:R-:W5:Y:S01]  /*06f0*/  LDG.E.CONSTANT R22, desc[UR4][R22.64] ;  /* 0x0000000416167981 */ /* 0x000f62000c1e9900 */
[----:B0-----:R-:W-:-:S05]  /*0700*/  IMAD.WIDE R12, R27, 0x4, R16 ;  /* 0x000000041b0c7825 */ /* 0x001fca00078e0210 */
[----:B------:R0:W5:Y:S02]  /*0710*/  LDG.E.CONSTANT R23, desc[UR4][R12.64] ;  /* 0x000000040c177981 */ /* 0x000164000c1e9900 */
[----:B0-----:R-:W-:-:S05]  /*0720*/  IMAD.WIDE R12, R25, 0x4, R16 ;  /* 0x00000004190c7825 */ /* 0x001fca00078e0210 */
[----:B------:R0:W5:Y:S02]  /*0730*/  LDG.E.CONSTANT R25, desc[UR4][R12.64] ;  /* 0x000000040c197981 */ /* 0x000164000c1e9900 */
[----:B0-----:R-:W-:-:S04]  /*0740*/  IMAD.WIDE R12, R15, 0x4, R16 ;  /* 0x000000040f0c7825 */ /* 0x001fc800078e0210 */
[--C-:B------:R-:W-:Y:S01]  /*0750*/  IMAD.WIDE R14, R14, 0x4, R16.reuse ;  /* 0x000000040e0e7825 */ /* 0x100fe200078e0210 */
[----:B------:R0:W5:Y:S05]  /*0760*/  LDG.E.CONSTANT R27, desc[UR4][R12.64] ;  /* 0x000000040c1b7981 */ /* 0x00016a000c1e9900 */
[----:B------:R-:W5:Y:S01]  /*0770*/  LDG.E.CONSTANT R14, desc[UR4][R14.64] ;  /* 0x000000040e0e7981 */ /* 0x000f62000c1e9900 */
[----:B0-----:R-:W-:-:S04]  /*0780*/  IMAD.WIDE R12, R26, 0x4, R16 ;  /* 0x000000041a0c7825 */ /* 0x001fc800078e0210 */
[----:B------:R-:W-:Y:S02]  /*0790*/  IMAD.WIDE R16, R24, 0x4, R16 ;  /* 0x0000000418107825 */ /* 0x000fe400078e0210 */
[----:B------:R-:W5:Y:S04]  /*07a0*/  LDG.E.CONSTANT R24, desc[UR4][R12.64] ;  /* 0x000000040c187981 */ /* 0x000f68000c1e9900 */
[----:B------:R-:W5:Y:S01]  /*07b0*/  LDG.E.CONSTANT R17, desc[UR4][R16.64] ;  /* 0x0000000410117981 */ /* 0x000f62000c1e9900 */
[----:B------:R-:W-:-:S04]  /*07c0*/  IADD3 R2, PT, PT, R2, 0x10, RZ ;  /* 0x0000001002027810 */ /* 0x000fc80007ffe0ff */
[----:B------:R-:W-:Y:S02]  /*07d0*/  ISETP.GE.AND P1, PT, R2, -0xc, PT ;  /* 0xfffffff40200780c */ /* 0x000fe40003f26270 */
[----:B------:R-:W-:Y:S02]  /*07e0*/  LEA R4, R3, R4, 0x2 ;  /* 0x0000000403047211 */ /* 0x000fe400078e10ff */
[----:B--2---:R-:W-:-:S04]  /*07f0*/  IADD3 R7, PT, PT, R8, R7, R6 ;  /* 0x0000000708077210 */ /* 0x004fc80007ffe006 */
[----:B---3--:R-:W-:-:S04]  /*0800*/  IADD3 R7, PT, PT, R10, R9, R7 ;  /* 0x000000090a077210 */ /* 0x008fc80007ffe007 */
[----:B----4-:R-:W-:-:S04]  /*0810*/  IADD3 R7, PT, PT, R18, R11, R7 ;  /* 0x0000000b12077210 */ /* 0x010fc80007ffe007 */
[----:B-----5:R-:W-:-:S04]  /*0820*/  IADD3 R7, PT, PT, R20, R19, R7 ;  /* 0x0000001314077210 */ /* 0x020fc80007ffe007 */
[----:B------:R-:W-:-:S04]  /*0830*/  IADD3 R22, PT, PT, R22, R21, R7 ;  /* 0x0000001516167210 */ /* 0x000fc80007ffe007 */
[----:B------:R-:W-:-:S04]  /*0840*/  IADD3 R22, PT, PT, R25, R23, R22 ;  /* 0x0000001719167210 */ /* 0x000fc80007ffe016 */
[----:B------:R-:W-:-:S04]  /*0850*/  IADD3 R14, PT, PT, R14, R27, R22 ;  /* 0x0000001b0e0e7210 */ /* 0x000fc80007ffe016 */
[----:B------:R-:W-:Y:S01]  /*0860*/  IADD3 R6, PT, PT, R17, R24, R14 ;  /* 0x0000001811067210 */ /* 0x000fe20007ffe00e */
[----:B------:R-:W-:Y:S06]  /*0870*/  @!P1 BRA `(.L_x_8) ;  /* 0xfffffff800bc9947 */ /* 0x000fec000383ffff */
.L_x_7:
[----:B------:R-:W-:Y:S05]  /*0880*/  BSYNC.RECONVERGENT B3 ;  /* 0x0000000000037941 */ /* 0x000fea0003800200 */
.L_x_6:
[----:B------:R-:W-:Y:S01]  /*0890*/  IADD3 R7, PT, PT, -R2, RZ, RZ ;  /* 0x000000ff02077210 */ /* 0x000fe20007ffe1ff */
[----:B------:R-:W-:Y:S03]  /*08a0*/  BSSY.RECONVERGENT B3, `(.L_x_9) ;  /* 0x000002d000037945 */ /* 0x000fe60003800200 */
[----:B------:R-:W-:-:S13]  /*08b0*/  ISETP.GT.AND P1, PT, R7, 0x4, PT ;  /* 0x000000040700780c */ /* 0x000fda0003f24270 */
[----:B------:R-:W-:Y:S05]  /*08c0*/  @!P1 BRA `(.L_x_10) ;  /* 0x0000000000a89947 */ /* 0x000fea0003800000 */
[----:B------:R-:W0:Y:S02]  /*08d0*/  LDC.64 R16, c[0x0][0x380] ;  /* 0x0000e000ff107b82 */ /* 0x000e240000000a00 */
[----:B0-----:R-:W-:-:S04]  /*08e0*/  IMAD.WIDE R8, R4, 0x4, R16 ;  /* 0x0000000404087825 */ /* 0x001fc800078e0210 */
[C---:B------:R-:W-:Y:S01]  /*08f0*/  IMAD R4, R3.reuse, 0x4, R4 ;  /* 0x0000000403047824 */ /* 0x040fe200078e0204 */
[----:B------:R0:W2:Y:S01]  /*0900*/  LDG.E.CONSTANT R23, desc[UR4][R8.64] ;  /* 0x0000000408177981 */ /* 0x0000a2000c1e9900 */
[----:B------:R-:W-:-:S04]  /*0910*/  IMAD.WIDE R12, R3, 0x4, R8 ;  /* 0x00000004030c7825 */ /* 0x000fc800078e0208 */
[----:B------:R-:W-:-:S04]  /*0920*/  IMAD.WIDE R16, R4, 0x4, R16 ;  /* 0x0000000404107825 */ /* 0x000fc800078e0210 */
[C---:B------:R-:W-:Y:S01]  /*0930*/  IMAD.WIDE R10, R3.reuse, 0x4, R12 ;  /* 0x00000004030a7825 */ /* 0x040fe200078e020c */
[----:B0-----:R-:W2:Y:S01]  /*0940*/  LDC.64 R8, c[0x0][0x388] ;  /* 0x0000e200ff087b82 */ /* 0x001ea20000000a00 */
[----:B------:R-:W3:Y:S02]  /*0950*/  LDG.E.CONSTANT R13, desc[UR4][R12.64] ;  /* 0x000000040c0d7981 */ /* 0x000ee4000c1e9900 */
[C---:B------:R-:W-:Y:S02]  /*0960*/  IMAD.WIDE R24, R3.reuse, 0x4, R16 ;  /* 0x0000000403187825 */ /* 0x040fe400078e0210 */
[----:B------:R-:W4:Y:S02]  /*0970*/  LDG.E.CONSTANT R17, desc[UR4][R16.64] ;  /* 0x0000000410117981 */ /* 0x000f24000c1e9900 */
[C---:B------:R-:W-:Y:S02]  /*0980*/  IMAD.WIDE R14, R3.reuse, 0x4, R10 ;  /* 0x00000004030e7825 */ /* 0x040fe400078e020a */
[----:B------:R-:W5:Y:S02]  /*0990*/  LDG.E.CONSTANT R11, desc[UR4][R10.64] ;  /* 0x000000040a0b7981 */ /* 0x000f64000c1e9900 */
[----:B------:R-:W-:-:S02]  /*09a0*/  IMAD.WIDE R18, R3, 0x4, R24 ;  /* 0x0000000403127825 */ /* 0x000fc400078e0218 */
[----:B------:R-:W5:Y:S02]  /*09b0*/  LDG.E.CONSTANT R15, desc[UR4][R14.64] ;  /* 0x000000040e0f7981 */ /* 0x000f64000c1e9900 */
[----:B------:R-:W-:Y:S02]  /*09c0*/  IMAD.WIDE R20, R3, 0x4, R18 ;  /* 0x0000000403147825 */ /* 0x000fe400078e0212 */
[----:B------:R-:W5:Y:S04]  /*09d0*/  LDG.E.CONSTANT R7, desc[UR4][R24.64] ;  /* 0x0000000418077981 */ /* 0x000f68000c1e9900 */
[----:B------:R-:W5:Y:S04]  /*09e0*/  LDG.E.CONSTANT R19, desc[UR4][R18.64] ;  /* 0x0000000412137981 */ /* 0x000f68000c1e9900 */
[----:B------:R-:W5:Y:S01]  /*09f0*/  LDG.E.CONSTANT R21, desc[UR4][R20.64] ;  /* 0x0000000414157981 */ /* 0x000f62000c1e9900 */
[----:B--2---:R-:W-:-:S06]  /*0a00*/  IMAD.WIDE R22, R23, 0x4, R8 ;  /* 0x0000000417167825 */ /* 0x004fcc00078e0208 */
[----:B------:R-:W2:Y:S01]  /*0a10*/  LDG.E.CONSTANT R23, desc[UR4][R22.64] ;  /* 0x0000000416177981 */ /* 0x000ea2000c1e9900 */
[----:B---3--:R-:W-:-:S04]  /*0a20*/  IMAD.WIDE R12, R13, 0x4, R8 ;  /* 0x000000040d0c7825 */ /* 0x008fc800078e0208 */
[--C-:B----4-:R-:W-:Y:S02]  /*0a30*/  IMAD.WIDE R16, R17, 0x4, R8.reuse ;  /* 0x0000000411107825 */ /* 0x110fe400078e0208 */
[----:B------:R-:W2:Y:S02]  /*0a40*/  LDG.E.CONSTANT R12, desc[UR4][R12.64] ;  /* 0x000000040c0c7981 */ /* 0x000ea4000c1e9900 */
[--C-:B-----5:R-:W-:Y:S02]  /*0a50*/  IMAD.WIDE R10, R11, 0x4, R8.reuse ;  /* 0x000000040b0a7825 */ /* 0x120fe400078e0208 */
[----:B------:R-:W3:Y:S02]  /*0a60*/  LDG.E.CONSTANT R16, desc[UR4][R16.64] ;  /* 0x0000000410107981 */ /* 0x000ee4000c1e9900 */
[--C-:B------:R-:W-:Y:S02]  /*0a70*/  IMAD.WIDE R14, R15, 0x4, R8.reuse ;  /* 0x000000040f0e7825 */ /* 0x100fe400078e0208 */
[----:B------:R-:W4:Y:S02]  /*0a80*/  LDG.E.CONSTANT R10, desc[UR4][R10.64] ;  /* 0x000000040a0a7981 */ /* 0x000f24000c1e9900 */
[----:B------:R-:W-:-:S02]  /*0a90*/  IMAD.WIDE R24, R7, 0x4, R8 ;  /* 0x0000000407187825 */ /* 0x000fc400078e0208 */
[----:B------:R-:W4:Y:S02]  /*0aa0*/  LDG.E.CONSTANT R14, desc[UR4][R14.64] ;  /* 0x000000040e0e7981 */ /* 0x000f24000c1e9900 */
[--C-:B------:R-:W-:Y:S02]  /*0ab0*/  IMAD.WIDE R18, R19, 0x4, R8.reuse ;  /* 0x0000000413127825 */ /* 0x100fe400078e0208 */
[----:B------:R-:W3:Y:S02]  /*0ac0*/  LDG.E.CONSTANT R24, desc[UR4][R24.64] ;  /* 0x0000000418187981 */ /* 0x000ee4000c1e9900 */
[----:B------:R-:W-:Y:S02]  /*0ad0*/  IMAD.WIDE R8, R21, 0x4, R8 ;  /* 0x0000000415087825 */ /* 0x000fe400078e0208 */
[----:B------:R-:W5:Y:S04]  /*0ae0*/  LDG.E.CONSTANT R18, desc[UR4][R18.64] ;  /* 0x0000000412127981 */ /* 0x000f68000c1e9900 */
[----:B------:R-:W5:Y:S01]  /*0af0*/  LDG.E.CONSTANT R8, desc[UR4][R8.64] ;  /* 0x0000000408087981 */ /* 0x000f62000c1e9900 */
[----:B------:R-:W-:-:S02]  /*0b00*/  PLOP3.LUT P0, PT, PT, PT, PT, 0x8, 0x80 ;  /* 0x000000000080781c */ /* 0x000fc40003f0e170 */
[----:B------:R-:W-:Y:S02]  /*0b10*/  IADD3 R2, PT, PT, R2, 0x8, RZ ;  /* 0x0000000802027810 */ /* 0x000fe40007ffe0ff */
[----:B------:R-:W-:Y:S02]  /*0b20*/  LEA R4, R3, R4, 0x2 ;  /* 0x0000000403047211 */ /* 0x000fe400078e10ff */
[----:B--2---:R-:W-:-:S04]  /*0b30*/  IADD3 R23, PT, PT, R12, R23, R6 ;  /* 0x000000170c177210 */ /* 0x004fc80007ffe006 */
[----:B----4-:R-:W-:-:S04]  /*0b40*/  IADD3 R23, PT, PT, R14, R10, R23 ;  /* 0x0000000a0e177210 */ /* 0x010fc80007ffe017 */
[----:B---3--:R-:W-:-:S04]  /*0b50*/  IADD3 R23, PT, PT, R24, R16, R23 ;  /* 0x0000001018177210 */ /* 0x008fc80007ffe017 */
[----:B-----5:R-:W-:-:S07]  /*0b60*/  IADD3 R6, PT, PT, R8, R18, R23 ;  /* 0x0000001208067210 */ /* 0x020fce0007ffe017 */
.L_x_10:
[----:B------:R-:W-:Y:S05]  /*0b70*/  BSYNC.RECONVERGENT B3 ;  /* 0x0000000000037941 */ /* 0x000fea0003800200 */
.L_x_9:
[----:B------:R-:W-:-:S13]  /*0b80*/  ISETP.NE.OR P0, PT, R2, RZ, P0 ;  /* 0x000000ff0200720c */ /* 0x000fda0000705670 */
[----:B------:R-:W-:Y:S05]  /*0b90*/  @!P0 BREAK.RELIABLE B0 ;  /* 0x0000000000008942 */ /* 0x000fea0003800100 */
[----:B------:R-:W-:Y:S05]  /*0ba0*/  @!P0 BRA `(.L_x_3) ;  /* 0x0000000000648947 */ /* 0x000fea0003800000 */
.L_x_5:
[----:B------:R-:W-:Y:S05]  /*0bb0*/  BSYNC.RELIABLE B0 ;  /* 0x0000000000007941 */ /* 0x000fea0003800100 */
.L_x_4:
[----:B------:R-:W0:Y:S02]  /*0bc0*/  LDC.64 R8, c[0x0][0x380] ;  /* 0x0000e000ff087b82 */ /* 0x000e240000000a00 */
[----:B0-----:R-:W-:-:S06]  /*0bd0*/  IMAD.WIDE R10, R4, 0x4, R8 ;  /* 0x00000004040a7825 */ /* 0x001fcc00078e0208 */
[----:B------:R-:W0:Y:S01]  /*0be0*/  LDC.64 R8, c[0x0][0x388] ;  /* 0x0000e200ff087b82 */ /* 0x000e220000000a00 */
[----:B------:R-:W0:Y:S01]  /*0bf0*/  LDG.E.CONSTANT R13, desc[UR4][R10.64] ;  /* 0x000000040a0d7981 */ /* 0x000e22000c1e9900 */
[----:B------:R-:W-:-:S05]  /*0c00*/  IMAD.WIDE R14, R3, 0x4, R10 ;  /* 0x00000004030e7825 */ /* 0x000fca00078e020a */
[----:B------:R-:W2:Y:S01]  /*0c10*/  LDG.E.CONSTANT R17, desc[UR4][R14.64] ;  /* 0x000000040e117981 */ /* 0x000ea2000c1e9900 */
[----:B------:R-:W-:-:S05]  /*0c20*/  IMAD.WIDE R18, R3, 0x4, R14 ;  /* 0x0000000403127825 */ /* 0x000fca00078e020e */
[----:B------:R-:W3:Y:S01]  /*0c30*/  LDG.E.CONSTANT R21, desc[UR4][R18.64] ;  /* 0x0000000412157981 */ /* 0x000ee2000c1e9900 */
[----:B------:R-:W-:-:S06]  /*0c40*/  IMAD.WIDE R22, R3, 0x4, R18 ;  /* 0x0000000403167825 */ /* 0x000fcc00078e0212 */
[----:B------:R-:W4:Y:S01]  /*0c50*/  LDG.E.CONSTANT R23, desc[UR4][R22.64] ;  /* 0x0000000416177981 */ /* 0x000f22000c1e9900 */
[----:B0-----:R-:W-:-:S04]  /*0c60*/  IMAD.WIDE R12, R13, 0x4, R8 ;  /* 0x000000040d0c7825 */ /* 0x001fc800078e0208 */
[--C-:B--2---:R-:W-:Y:S02]  /*0c70*/  IMAD.WIDE R16, R17, 0x4, R8.reuse ;  /* 0x0000000411107825 */ /* 0x104fe400078e0208 */
[----:B------:R-:W2:Y:S02]  /*0c80*/  LDG.E.CONSTANT R13, desc[UR4][R12.64] ;  /* 0x000000040c0d7981 */ /* 0x000ea4000c1e9900 */
[--C-:B---3--:R-:W-:Y:S02]  /*0c90*/  IMAD.WIDE R20, R21, 0x4, R8.reuse ;  /* 0x0000000415147825 */ /* 0x108fe400078e0208 */
[----:B------:R-:W2:Y:S04]  /*0ca0*/  LDG.E.CONSTANT R16, desc[UR4][R16.64] ;  /* 0x0000000410107981 */ /* 0x000ea8000c1e9900 */
[----:B------:R-:W3:Y:S01]  /*0cb0*/  LDG.E.CONSTANT R21, desc[UR4][R20.64] ;  /* 0x0000000414157981 */ /* 0x000ee2000c1e9900 */
[----:B----4-:R-:W-:-:S06]  /*0cc0*/  IMAD.WIDE R8, R23, 0x4, R8 ;  /* 0x0000000417087825 */ /* 0x010fcc00078e0208 */
[----:B------:R-:W3:Y:S01]  /*0cd0*/  LDG.E.CONSTANT R8, desc[UR4][R8.64] ;  /* 0x0000000408087981 */ /* 0x000ee2000c1e9900 */
[----:B------:R-:W-:-:S04]  /*0ce0*/  IADD3 R2, PT, PT, R2, 0x4, RZ ;  /* 0x0000000402027810 */ /* 0x000fc80007ffe0ff */
[----:B------:R-:W-:Y:S02]  /*0cf0*/  ISETP.NE.AND P0, PT, R2, RZ, PT ;  /* 0x000000ff0200720c */ /* 0x000fe40003f05270 */
[----:B------:R-:W-:Y:S02]  /*0d00*/  LEA R4, R3, R4, 0x2 ;  /* 0x0000000403047211 */ /* 0x000fe400078e10ff */
[----:B--2---:R-:W-:-:S04]  /*0d10*/  IADD3 R6, PT, PT, R16, R13, R6 ;  /* 0x0000000d10067210 */ /* 0x004fc80007ffe006 */
[----:B---3--:R-:W-:-:S05]  /*0d20*/  IADD3 R6, PT, PT, R8, R21, R6 ;  /* 0x0000001508067210 */ /* 0x008fca0007ffe006 */
[----:B------:R-:W-:Y:S05]  /*0d30*/  @P0 BRA `(.L_x_4) ;  /* 0xfffffffc00a00947 */ /* 0x000fea000383ffff */
.L_x_3:
[----:B------:R-:W-:Y:S05]  /*0d40*/  BSYNC.RECONVERGENT B1 ;  /* 0x0000000000017941 */ /* 0x000fea0003800200 */
.L_x_2:
[----:B------:R-:W-:-:S13]  /*0d50*/  ISETP.NE.AND P0, PT, R5, RZ, PT ;  /* 0x000000ff0500720c */ /* 0x000fda0003f05270 */
[----:B------:R-:W-:Y:S05]  /*0d60*/  @!P0 BRA `(.L_x_1) ;  /* 0x0000000000308947 */ /* 0x000fea0003800000 */
[----:B------:R-:W0:Y:S01]  /*0d70*/  LDC.64 R8, c[0x0][0x380] ;  /* 0x0000e000ff087b82 */ /* 0x000e220000000a00 */
[----:B------:R-:W-:-:S07]  /*0d80*/  IADD3 R5, PT, PT, -R5, RZ, RZ ;  /* 0x000000ff05057210 */ /* 0x000fce0007ffe1ff */
[----:B------:R-:W1:Y:S02]  /*0d90*/  LDC.64 R12, c[0x0][0x388] ;  /* 0x0000e200ff0c7b82 */ /* 0x000e640000000a00 */
.L_x_11:
[----:B0-----:R-:W-:-:S06]  /*0da0*/  IMAD.WIDE R10, R4, 0x4, R8 ;  /* 0x00000004040a7825 */ /* 0x001fcc00078e0208 */
[----:B------:R-:W1:Y:S01]  /*0db0*/  LDG.E.CONSTANT R11, desc[UR4][R10.64] ;  /* 0x000000040a0b7981 */ /* 0x000e62000c1e9900 */
[----:B------:R-:W-:-:S04]  /*0dc0*/  IADD3 R5, PT, PT, R5, 0x1, RZ ;  /* 0x0000000105057810 */ /* 0x000fc80007ffe0ff */
[----:B------:R-:W-:Y:S01]  /*0dd0*/  ISETP.NE.AND P0, PT, R5, RZ, PT ;  /* 0x000000ff0500720c */ /* 0x000fe20003f05270 */
[----:B-1----:R-:W-:-:S06]  /*0de0*/  IMAD.WIDE R14, R11, 0x4, R12 ;  /* 0x000000040b0e7825 */ /* 0x002fcc00078e020c */
[----:B------:R-:W2:Y:S01]  /*0df0*/  LDG.E.CONSTANT R15, desc[UR4][R14.64] ;  /* 0x000000040e0f7981 */ /* 0x000ea2000c1e9900 */
[----:B------:R-:W-:Y:S02]  /*0e00*/  IADD3 R4, PT, PT, R3, R4, RZ ;  /* 0x0000000403047210 */ /* 0x000fe40007ffe0ff */
[----:B--2---:R-:W-:-:S03]  /*0e10*/  IADD3 R6, PT, PT, R15, R6, RZ ;  /* 0x000000060f067210 */ /* 0x004fc60007ffe0ff */
[----:B------:R-:W-:Y:S05]  /*0e20*/  @P0 BRA `(.L_x_11) ;  /* 0xfffffffc00dc0947 */ /* 0x000fea000383ffff */
.L_x_1:
[----:B------:R-:W-:Y:S05]  /*0e30*/  BSYNC.RECONVERGENT B2 ;  /* 0x0000000000027941 */ /* 0x000fea0003800200 */
.L_x_0:
[----:B------:R-:W-:Y:S05]  /*0e40*/  WARPSYNC.ALL ;  /* 0x0000000000007948 */ /* 0x000fea0003800000 */
[----:B------:R-:W0:Y:S01]  /*0e50*/  S2R R5, SR_CTAID.X ;  /* 0x0000000000057919 */ /* 0x000e220000002500 */
[----:B--2---:R-:W1:Y:S01]  /*0e60*/  LDC.64 R2, c[0x0][0x390] ;  /* 0x0000e400ff027b82 */ /* 0x004e620000000a00 */
[----:B0-----:R-:W-:-:S04]  /*0e70*/  IMAD R5, R5, UR6, R0 ;  /* 0x0000000605057c24 */ /* 0x001fc8000f8e0200 */
[----:B-1----:R-:W-:-:S05]  /*0e80*/  IMAD.WIDE.U32 R2, R5, 0x4, R2 ;  /* 0x0000000405027825 */ /* 0x002fca00078e0002 */
[----:B------:R-:W-:Y:S01]  /*0e90*/  STG.E desc[UR4][R2.64], R6 ;  /* 0x0000000602007986 */ /* 0x000fe2000c101904 */
[----:B------:R-:W-:Y:S05]  /*0ea0*/  EXIT ;  /* 0x000000000000794d */ /* 0x000fea0003800000 */
.L_x_12:
[----:B------:R-:W-:-:S00]  /*0eb0*/  BRA `(.L_x_12) ;  /* 0xfffffffc00fc7947 */ /* 0x000fc0000383ffff */
[----:B------:R-:W-:-:S00]  /*0ec0*/  NOP ;  /* 0x0000000000007918 */ /* 0x000fc00000000000 */
        /* <DEDUP_REMOVED lines=11> */
.L_x_24:


//--------------------- .text._Z7torturePiS_S_i   --------------------------
	.section	.text._Z7torturePiS_S_i,"ax",@progbits
	.align	128
        .global         _Z7torturePiS_S_i
        .type           _Z7torturePiS_S_i,@function
        .size           _Z7torturePiS_S_i,(.L_x_25 - _Z7torturePiS_S_i)
        .other          _Z7torturePiS_S_i,@"STO_CUDA_ENTRY STV_DEFAULT"
_Z7torturePiS_S_i:
.text._Z7torturePiS_S_i:
[----:B------:R-:W-:Y:S01]  /*0000*/  LDC R1, c[0x0][0x37c] ;  /* 0x0000df00ff017b82 */ /* 0x000fe20000000800 */
[----:B------:R-:W0:Y:S07]  /*0010*/  LDCU UR6, c[0x0][0x360] ;  /* 0x00006c00ff0677ac */ /* 0x000e2e0008000800 */
[----:B------:R-:W0:Y:S01]  /*0020*/  LDC R17, c[0x0][0x370] ;  /* 0x0000dc00ff117b82 */ /* 0x000e220000000800 */
[----:B------:R-:W1:Y:S01]  /*0030*/  S2R R19, SR_TID.X ;  /* 0x0000000000137919 */ /* 0x000e620000002100 */
[----:B------:R-:W-:Y:S01]  /*0040*/  BSSY.RECONVERGENT B0, `(.L_x_13) ;  /* 0x000002f000007945 */ /* 0x000fe20003800200 */
[----:B------:R-:W2:Y:S01]  /*0050*/  LDCU.64 UR4, c[0x0][0x358] ;  /* 0x00006b00ff0477ac */ /* 0x000ea20008000a00 */
[----:B------:R-:W-:-:S04]  /*0060*/  HFMA2 R5, -RZ, RZ, 0, 0 ;  /* 0x00000000ff057431 */ /* 0x000fc800000001ff */
[----:B------:R-:W3:Y:S01]  /*0070*/  LDC R16, c[0x0][0x398] ;  /* 0x0000e600ff107b82 */ /* 0x000ee20000000800 */
[----:B0-----:R-:W-:-:S04]  /*0080*/  IMAD R17, R17, UR6, RZ ;  /* 0x0000000611117c24 */ /* 0x001fc8000f8e02ff */
[----:B---3--:R-:W-:-:S05]  /*0090*/  IMAD R16, R17, -0x3, R16 ;  /* 0xfffffffd11107824 */ /* 0x008fca00078e0210 */
[----:B-1----:R-:W-:-:S13]  /*00a0*/  ISETP.GE.AND P0, PT, R19, R16, PT ;  /* 0x000000101300720c */ /* 0x002fda0003f06270 */
[----:B--2---:R-:W-:Y:S05]  /*00b0*/  @P0 BRA `(.L_x_14) ;  /* 0x00000000009c0947 */ /* 0x004fea0003800000 */
[----:B------:R-:W-:Y:S01]  /*00c0*/  BSSY.RECONVERGENT B1, `(.L_x_15) ;  /* 0x0000022000017945 */ /* 0x000fe20003800200 */
[----:B------:R-:W-:Y:S01]  /*00d0*/  MOV R0, RZ ;  /* 0x000000ff00007202 */ /* 0x000fe20000000f00 */
[----:B------:R-:W-:Y:S01]  /*00e0*/  IMAD.MOV.U32 R10, RZ, RZ, RZ ;  /* 0x000000ffff0a7224 */ /* 0x000fe200078e00ff */
[----:B------:R-:W-:Y:S01]  /*00f0*/  MOV R15, RZ ;  /* 0x000000ff000f7202 */ /* 0x000fe20000000f00 */
[----:B------:R-:W-:Y:S01]  /*0100*/  IMAD.MOV.U32 R18, RZ, RZ, RZ ;  /* 0x000000ffff127224 */ /* 0x000fe200078e00ff */
[----:B------:R-:W-:Y:S02]  /*0110*/  MOV R25, RZ ;  /* 0x000000ff00197202 */ /* 0x000fe40000000f00 */
[----:B------:R-:W-:Y:S02]  /*0120*/  CS2R R20, SRZ ;  /* 0x0000000000147805 */ /* 0x000fe4000001ff00 */
[----:B------:R-:W-:Y:S02]  /*0130*/  MOV R23, RZ ;  /* 0x000000ff00177202 */ /* 0x000fe40000000f00 */
[----:B------:R-:W-:-:S07]  /*0140*/  MOV R22, R19 ;  /* 0x0000001300167202 */ /* 0x000fce0000000f00 */
.L_x_16:
[----:B------:R-:W0:Y:S08]  /*0150*/  LDC.64 R2, c[0x0][0x380] ;  /* 0x0000e000ff027b82 */ /* 0x000e300000000a00 */
[----:B------:R-:W1:Y:S01]  /*0160*/  LDC.64 R12, c[0x0][0x388] ;  /* 0x0000e200ff0c7b82 */ /* 0x000e620000000a00 */
[----:B0-----:R-:W-:-:S04]  /*0170*/  IMAD.WIDE R2, R22, 0x4, R2 ;  /* 0x0000000416027825 */ /* 0x001fc800078e0202 */
[C---:B------:R-:W-:Y:S02]  /*0180*/  IMAD.WIDE R4, R17.reuse, 0x4, R2 ;  /* 0x0000000411047825 */ /* 0x040fe400078e0202 */
[----:B------:R-:W1:Y:S02]  /*0190*/  LDG.E.CONSTANT R3, desc[UR4][R2.64] ;  /* 0x0000000402037981 */ /* 0x000e64000c1e9900 */
[C---:B------:R-:W-:Y:S02]  /*01a0*/  IMAD.WIDE R6, R17.reuse, 0x4, R4 ;  /* 0x0000000411067825 */ /* 0x040fe400078e0204 */
[----:B------:R-:W2:Y:S02]  /*01b0*/  LDG.E.CONSTANT R5, desc[UR4][R4.64] ;  /* 0x0000000404057981 */ /* 0x000ea4000c1e9900 */
[----:B------:R-:W-:Y:S02]  /*01c0*/  IMAD.WIDE R8, R17, 0x4, R6 ;  /* 0x0000000411087825 */ /* 0x000fe400078e0206 */
[----:B------:R-:W3:Y:S04]  /*01d0*/  LDG.E.CONSTANT R11, desc[UR4][R6.64] ;  /* 0x00000004060b7981 */ /* 0x000ee8000c1e9900 */
[----:B------:R-:W4:Y:S01]  /*01e0*/  LDG.E.CONSTANT R9, desc[UR4][R8.64] ;  /* 0x0000000408097981 */ /* 0x000f22000c1e9900 */
[----:B-----5:R-:W-:Y:S01]  /*01f0*/  IMAD.IADD R18, R18, 0x1, R25 ;  /* 0x0000000112127824 */ /* 0x020fe200078e0219 */
[----:B------:R-:W-:-:S02]  /*0200*/  IADD3 R20, PT, PT, R20, R15, RZ ;  /* 0x0000000f14147210 */ /* 0x000fc40007ffe0ff */
[----:B------:R-:W-:Y:S01]  /*0210*/  IADD3 R21, PT, PT, R21, R10, RZ ;  /* 0x0000000a15157210 */ /* 0x000fe20007ffe0ff */
[----:B------:R-:W-:Y:S02]  /*0220*/  IMAD.IADD R23, R23, 0x1, R0 ;  /* 0x0000000117177824 */ /* 0x000fe400078e0200 */
[----:B-1----:R-:W-:-:S04]  /*0230*/  IMAD.WIDE R24, R3, 0x4, R12 ;  /* 0x0000000403187825 */ /* 0x002fc800078e020c */
[--C-:B--2---:R-:W-:Y:S02]  /*0240*/  IMAD.WIDE R14, R5, 0x4, R12.reuse ;  /* 0x00000004050e7825 */ /* 0x104fe400078e020c */
[----:B------:R0:W5:Y:S02]  /*0250*/  LDG.E.CONSTANT R25, desc[UR4][R24.64] ;  /* 0x0000000418197981 */ /* 0x000164000c1e9900 */
[--C-:B---3--:R-:W-:Y:S02]  /*0260*/  IMAD.WIDE R10, R11, 0x4, R12.reuse ;  /* 0x000000040b0a7825 */ /* 0x108fe400078e020c */
[----:B------:R0:W5:Y:S02]  /*0270*/  LDG.E.CONSTANT R15, desc[UR4][R14.64] ;  /* 0x000000040e0f7981 */ /* 0x000164000c1e9900 */
[----:B----4-:R-:W-:Y:S02]  /*0280*/  IMAD.WIDE R12, R9, 0x4, R12 ;  /* 0x00000004090c7825 */ /* 0x010fe400078e020c */
[----:B------:R0:W5:Y:S04]  /*0290*/  LDG.E.CONSTANT R10, desc[UR4][R10.64] ;  /* 0x000000040a0a7981 */ /* 0x000168000c1e9900 */
[----:B------:R0:W5:Y:S01]  /*02a0*/  LDG.E.CONSTANT R0, desc[UR4][R12.64] ;  /* 0x000000040c007981 */ /* 0x000162000c1e9900 */
[----:B------:R-:W-:-:S04]  /*02b0*/  LEA R22, R17, R22, 0x2 ;  /* 0x0000001611167211 */ /* 0x000fc800078e10ff */
[----:B------:R-:W-:-:S13]  /*02c0*/  ISETP.GE.AND P0, PT, R22, R16, PT ;  /* 0x000000101600720c */ /* 0x000fda0003f06270 */
[----:B0-----:R-:W-:Y:S05]  /*02d0*/  @!P0 BRA `(.L_x_16) ;  /* 0xfffffffc009c8947 */ /* 0x001fea000383ffff */
[----:B------:R-:W-:Y:S05]  /*02e0*/  BSYNC.RECONVERGENT B1 ;  /* 0x0000000000017941 */ /* 0x000fea0003800200 */
.L_x_15:
[----:B------:R-:W-:-:S04]  /*02f0*/  IADD3 R20, PT, PT, R20, R21, R23 ;  /* 0x0000001514147210 */ /* 0x000fc80007ffe017 */
[----:B-----5:R-:W-:-:S04]  /*0300*/  IADD3 R20, PT, PT, R25, R20, R18 ;  /* 0x0000001419147210 */ /* 0x020fc80007ffe012 */
[----:B------:R-:W-:-:S04]  /*0310*/  IADD3 R5, PT, PT, R10, R20, R15 ;  /* 0x000000140a057210 */ /* 0x000fc80007ffe00f */
[----:B------:R-:W-:-:S07]  /*0320*/  IADD3 R5, PT, PT, R0, R5, RZ ;  /* 0x0000000500057210 */ /* 0x000fce0007ffe0ff */
.L_x_14:
[----:B------:R-:W-:Y:S05]  /*0330*/  BSYNC.RECONVERGENT B0 ;  /* 0x0000000000007941 */ /* 0x000fea0003800200 */
.L_x_13:
[----:B------:R-:W0:Y:S01]  /*0340*/  S2R R0, SR_CTAID.X ;  /* 0x0000000000007919 */ /* 0x000e220000002500 */
[----:B------:R-:W1:Y:S01]  /*0350*/  LDC.64 R2, c[0x0][0x390] ;  /* 0x0000e400ff027b82 */ /* 0x000e620000000a00 */
[----:B0-----:R-:W-:-:S04]  /*0360*/  IMAD R19, R0, UR6, R19 ;  /* 0x0000000600137c24 */ /* 0x001fc8000f8e0213 */
[----:B-1----:R-:W-:-:S05]  /*0370*/  IMAD.WIDE.U32 R2, R19, 0x4, R2 ;  /* 0x0000000413027825 */ /* 0x002fca00078e0002 */
[----:B------:R-:W-:Y:S01]  /*0380*/  STG.E desc[UR4][R2.64], R5 ;  /* 0x0000000502007986 */ /* 0x000fe2000c101904 */
[----:B------:R-:W-:Y:S05]  /*0390*/  EXIT ;  /* 0x000000000000794d */ /* 0x000fea0003800000 */
.L_x_17:
        /* <DEDUP_REMOVED lines=14> */
.L_x_25:


//--------------------- .text._Z7patternPii       --------------------------
	.section	.text._Z7patternPii,"ax",@progbits
	.align	128
        .global         _Z7patternPii
        .type           _Z7patternPii,@function
        .size           _Z7patternPii,(.L_x_23 - _Z7patternPii)
        .other          _Z7patternPii,@"STO_CUDA_ENTRY STV_DEFAULT"
_Z7patternPii:
.text._Z7patternPii:
[----:B------:R-:W-:Y:S01]  /*0000*/  LDC R1, c[0x0][0x37c] ;  /* 0x0000df00ff017b82 */ /* 0x000fe20000000800 */
[----:B------:R-:W0:Y:S01]  /*0010*/  S2R R5, SR_TID.X ;  /* 0x0000000000057919 */ /* 0x000e220000002100 */
[----:B------:R-:W0:Y:S02]  /*0020*/  LDCU UR4, c[0x0][0x388] ;  /* 0x00007100ff0477ac */ /* 0x000e240008000800 */
[----:B0-----:R-:W-:-:S13]  /*0030*/  ISETP.GE.AND P0, PT, R5, UR4, PT ;  /* 0x0000000405007c0c */ /* 0x001fda000bf06270 */
[----:B------:R-:W-:Y:S05]  /*0040*/  @P0 EXIT ;  /* 0x000000000000094d */ /* 0x000fea0003800000 */
[----:B------:R-:W0:Y:S01]  /*0050*/  LDC.64 R2, c[0x0][0x380] ;  /* 0x0000e000ff027b82 */ /* 0x000e220000000a00 */
[----:B------:R-:W1:Y:S01]  /*0060*/  LDCU UR6, c[0x0][0x360] ;  /* 0x00006c00ff0677ac */ /* 0x000e620008000800 */
[----:B------:R-:W1:Y:S01]  /*0070*/  LDCU UR4, c[0x0][0x370] ;  /* 0x00006e00ff0477ac */ /* 0x000e620008000800 */
[----:B------:R-:W2:Y:S01]  /*0080*/  LDCU.64 UR8, c[0x0][0x358] ;  /* 0x00006b00ff0877ac */ /* 0x000ea20008000a00 */
[----:B------:R-:W3:Y:S01]  /*0090*/  LDCU UR7, c[0x0][0x388] ;  /* 0x00007100ff0777ac */ /* 0x000ee20008000800 */
[----:B-1----:R-:W-:-:S12]  /*00a0*/  UIMAD UR6, UR6, UR4, URZ ;  /* 0x00000004060672a4 */ /* 0x002fd8000f8e02ff */
.L_x_21:
[----:B------:R-:W-:Y:S01]  /*00b0*/  IMAD.WIDE R6, R5, 0x4d, RZ ;  /* 0x0000004d05067825 */ /* 0x000fe200078e02ff */
[----:B------:R-:W-:Y:S04]  /*00c0*/  BSSY.RECONVERGENT B0, `(.L_x_18) ;  /* 0x0000018000007945 */ /* 0x000fe80003800200 */
[----:B------:R-:W-:-:S13]  /*00d0*/  ISETP.NE.U32.AND P0, PT, R7, RZ, PT ;  /* 0x000000ff0700720c */ /* 0x000fda0003f05070 */
[----:B------:R-:W-:Y:S05]  /*00e0*/  @P0 BRA `(.L_x_19) ;  /* 0x00000000004c0947 */ /* 0x000fea0003800000 */
[----:B---3--:R-:W1:Y:S01]  /*00f0*/  I2F.U32.RP R0, UR7 ;  /* 0x0000000700007d06 */ /* 0x008e620008209000 */
[----:B------:R-:W-:-:S07]  /*0100*/  ISETP.NE.U32.AND P1, PT, RZ, UR7, PT ;  /* 0x00000007ff007c0c */ /* 0x000fce000bf25070 */
[----:B-1----:R-:W1:Y:S02]  /*0110*/  MUFU.RCP R0, R0 ;  /* 0x0000000000007308 */ /* 0x002e640000001000 */
[----:B-1----:R-:W-:-:S06]  /*0120*/  VIADD R8, R0, 0xffffffe ;  /* 0x0ffffffe00087836 */ /* 0x002fcc0000000000 */
[----:B------:R1:W3:Y:S02]  /*0130*/  F2I.FTZ.U32.TRUNC.NTZ R9, R8 ;  /* 0x0000000800097305 */ /* 0x0002e4000021f000 */
[----:B-1----:R-:W-:Y:S02]  /*0140*/  HFMA2 R8, -RZ, RZ, 0, 0 ;  /* 0x00000000ff087431 */ /* 0x002fe400000001ff */
[----:B---3--:R-:W-:-:S04]  /*0150*/  IMAD.MOV R7, RZ, RZ, -R9 ;  /* 0x000000ffff077224 */ /* 0x008fc800078e0a09 */
[----:B------:R-:W-:-:S04]  /*0160*/  IMAD R7, R7, UR7, RZ ;  /* 0x0000000707077c24 */ /* 0x000fc8000f8e02ff */
[----:B------:R-:W-:-:S06]  /*0170*/  IMAD.HI.U32 R9, R9, R7, R8 ;  /* 0x0000000709097227 */ /* 0x000fcc00078e0008 */
[----:B------:R-:W-:-:S04]  /*0180*/  IMAD.HI.U32 R9, R9, R6, RZ ;  /* 0x0000000609097227 */ /* 0x000fc800078e00ff */
[----:B------:R-:W-:-:S04]  /*0190*/  IMAD.MOV R9, RZ, RZ, -R9 ;  /* 0x000000ffff097224 */ /* 0x000fc800078e0a09 */
[----:B------:R-:W-:-:S05]  /*01a0*/  IMAD R6, R9, UR7, R6 ;  /* 0x0000000709067c24 */ /* 0x000fca000f8e0206 */
[----:B------:R-:W-:-:S13]  /*01b0*/  ISETP.GE.U32.AND P0, PT, R6, UR7, PT ;  /* 0x0000000706007c0c */ /* 0x000fda000bf06070 */
[----:B------:R-:W-:-:S05]  /*01c0*/  @P0 VIADD R6, R6, -UR7 ;  /* 0x8000000706060c36 */ /* 0x000fca0008000000 */
[----:B------:R-:W-:-:S13]  /*01d0*/  ISETP.GE.U32.AND P0, PT, R6, UR7, PT ;  /* 0x0000000706007c0c */ /* 0x000fda000bf06070 */
[----:B------:R-:W-:Y:S02]  /*01e0*/  @P0 IADD3 R6, PT, PT, R6, -UR7, RZ ;  /* 0x8000000706060c10 */ /* 0x000fe4000fffe0ff */
[----:B------:R-:W-:-:S05]  /*01f0*/  @!P1 LOP3.LUT R6, RZ, UR7, RZ, 0x33, !PT ;  /* 0x00000007ff069c12 */ /* 0x000fca000f8e33ff */
[----:B------:R-:W-:Y:S01]  /*0200*/  IMAD.MOV.U32 R9, RZ, RZ, R6 ;  /* 0x000000ffff097224 */ /* 0x000fe200078e0006 */
[----:B------:R-:W-:Y:S06]  /*0210*/  BRA `(.L_x_20) ;  /* 0x0000000000087947 */ /* 0x000fec0003800000 */
.L_x_19:
[----:B------:R-:W-:-:S07]  /*0220*/  MOV R0, 0x240 ;  /* 0x0000024000007802 */ /* 0x000fce0000000f00 */
[----:B0-23--:R-:W-:Y:S05]  /*0230*/  CALL.REL.NOINC `($__internal_0_$__cuda_sm20_rem_s64) ;  /* 0x00000000001c7944 */ /* 0x00dfea0003c00000 */
.L_x_20:
[----:B--2---:R-:W-:Y:S05]  /*0240*/  BSYNC.RECONVERGENT B0 ;  /* 0x0000000000007941 */ /* 0x004fea0003800200 */
.L_x_18:
[----:B0-----:R-:W-:-:S04]  /*0250*/  IMAD.WIDE R6, R5, 0x4, R2 ;  /* 0x0000000405067825 */ /* 0x001fc800078e0202 */
[----:B------:R-:W-:Y:S01]  /*0260*/  VIADD R5, R5, UR6 ;  /* 0x0000000605057c36 */ /* 0x000fe20008000000 */
[----:B------:R1:W-:Y:S04]  /*0270*/  STG.E desc[UR8][R6.64], R9 ;  /* 0x0000000906007986 */ /* 0x0003e8000c101908 */
[----:B------:R-:W-:-:S13]  /*0280*/  ISETP.GE.AND P0, PT, R5, UR7, PT ;  /* 0x0000000705007c0c */ /* 0x000fda000bf06270 */
[----:B-1----:R-:W-:Y:S05]  /*0290*/  @!P0 BRA `(.L_x_21) ;  /* 0xfffffffc00848947 */ /* 0x002fea000383ffff */
[----:B------:R-:W-:Y:S05]  /*02a0*/  EXIT ;  /* 0x000000000000794d */ /* 0x000fea0003800000 */
        .weak           $__internal_0_$__cuda_sm20_rem_s64
        .type           $__internal_0_$__cuda_sm20_rem_s64,@function
        .size           $__internal_0_$__cuda_sm20_rem_s64,(.L_x_23 - $__internal_0_$__cuda_sm20_rem_s64)
$__internal_0_$__cuda_sm20_rem_s64:
[----:B------:R-:W0:Y:S01]  /*02b0*/  LDCU UR4, c[0x0][0x388] ;  /* 0x00007100ff0477ac */ /* 0x000e220008000800 */
[----:B------:R-:W-:Y:S02]  /*02c0*/  UMOV UR5, URZ ;  /* 0x000000ff00057c82 */ /* 0x000fe40008000000 */
[----:B0-----:R-:W0:Y:S08]  /*02d0*/  I2F.U64.RP R4, UR4 ;  /* 0x0000000400047d12 */ /* 0x001e300008309000 */
[----:B0-----:R-:W0:Y:S02]  /*02e0*/  MUFU.RCP R4, R4 ;  /* 0x0000000400047308 */ /* 0x001e240000001000 */
[----:B0-----:R-:W-:-:S06]  /*02f0*/  IADD3 R8, PT, PT, R4, 0x1ffffffe, RZ ;  /* 0x1ffffffe04087810 */ /* 0x001fcc0007ffe0ff */
[----:B------:R-:W0:Y:S02]  /*0300*/  F2I.U64.TRUNC R8, R8 ;  /* 0x0000000800087311 */ /* 0x000e24000020d800 */
[----:B0-----:R-:W-:-:S04]  /*0310*/  IMAD.WIDE.U32 R10, R8, UR4, RZ ;  /* 0x00000004080a7c25 */ /* 0x001fc8000f8e00ff */
[----:B------:R-:W-:Y:S01]  /*0320*/  IMAD R11, R9, UR4, R11 ;  /* 0x00000004090b7c24 */ /* 0x000fe2000f8e020b */
[----:B------:R-:W-:-:S05]  /*0330*/  IADD3 R13, P0, PT, RZ, -R10, RZ ;  /* 0x8000000aff0d7210 */ /* 0x000fca0007f1e0ff */
[----:B------:R-:W-:-:S04]  /*0340*/  IMAD.HI.U32 R10, R8, R13, RZ ;  /* 0x0000000d080a7227 */ /* 0x000fc800078e00ff */
[----:B------:R-:W-:Y:S01]  /*0350*/  IMAD.X R15, RZ, RZ, ~R11, P0 ;  /* 0x000000ffff0f7224 */ /* 0x000fe200000e0e0b */
[----:B------:R-:W-:-:S03]  /*0360*/  MOV R11, R8 ;  /* 0x00000008000b7202 */ /* 0x000fc60000000f00 */
[-C--:B------:R-:W-:Y:S02]  /*0370*/  IMAD R17, R9, R15.reuse, RZ ;  /* 0x0000000f09117224 */ /* 0x080fe400078e02ff */
[----:B------:R-:W-:-:S04]  /*0380*/  IMAD.WIDE.U32 R10, P0, R8, R15, R10 ;  /* 0x0000000f080a7225 */ /* 0x000fc8000780000a */
[----:B------:R-:W-:-:S04]  /*0390*/  IMAD.HI.U32 R15, R9, R15, RZ ;  /* 0x0000000f090f7227 */ /* 0x000fc800078e00ff */
[----:B------:R-:W-:-:S04]  /*03a0*/  IMAD.HI.U32 R10, P1, R9, R13, R10 ;  /* 0x0000000d090a7227 */ /* 0x000fc8000782000a */
[----:B------:R-:W-:Y:S01]  /*03b0*/  IMAD.X R4, R15, 0x1, R9, P0 ;  /* 0x000000010f047824 */ /* 0x000fe200000e0609 */
[----:B------:R-:W-:Y:S02]  /*03c0*/  IADD3 R11, P2, PT, R17, R10, RZ ;  /* 0x0000000a110b7210 */ /* 0x000fe40007f5e0ff */
[----:B------:R-:W-:Y:S02]  /*03d0*/  IADD3 R15, P4, PT, RZ, -R6, RZ ;  /* 0x80000006ff0f7210 */ /* 0x000fe40007f9e0ff */
[----:B------:R-:W-:Y:S01]  /*03e0*/  IADD3.X R13, PT, PT, RZ, RZ, R4, P2, P1 ;  /* 0x000000ffff0d7210 */ /* 0x000fe200017e2404 */
[----:B------:R-:W-:Y:S01]  /*03f0*/  IMAD.WIDE.U32 R8, R11, UR4, RZ ;  /* 0x000000040b087c25 */ /* 0x000fe2000f8e00ff */
[----:B------:R-:W-:Y:S02]  /*0400*/  ISETP.GE.AND P1, PT, R7, RZ, PT ;  /* 0x000000ff0700720c */ /* 0x000fe40003f26270 */
[----:B------:R-:W-:Y:S01]  /*0410*/  IADD3 R17, P0, PT, RZ, -R8, RZ ;  /* 0x80000008ff117210 */ /* 0x000fe20007f1e0ff */
[----:B------:R-:W-:Y:S01]  /*0420*/  IMAD R8, R13, UR4, R9 ;  /* 0x000000040d087c24 */ /* 0x000fe2000f8e0209 */
[----:B------:R-:W-:-:S03]  /*0430*/  SEL R4, R15, R6, !P1 ;  /* 0x000000060f047207 */ /* 0x000fc60004800000 */
[----:B------:R-:W-:Y:S01]  /*0440*/  IMAD.HI.U32 R10, R11, R17, RZ ;  /* 0x000000110b0a7227 */ /* 0x000fe200078e00ff */
[----:B------:R-:W-:-:S05]  /*0450*/  IADD3.X R8, PT, PT, RZ, ~R8, RZ, P0, !PT ;  /* 0x80000008ff087210 */ /* 0x000fca00007fe4ff */
[----:B------:R-:W-:-:S04]  /*0460*/  IMAD.WIDE.U32 R10, P0, R11, R8, R10 ;  /* 0x000000080b0a7225 */ /* 0x000fc8000780000a */
[----:B------:R-:W-:-:S04]  /*0470*/  IMAD.HI.U32 R9, P2, R13, R17, R10 ;  /* 0x000000110d097227 */ /* 0x000fc8000784000a */
[CC--:B------:R-:W-:Y:S02]  /*0480*/  IMAD R10, R13.reuse, R8.reuse, RZ ;  /* 0x000000080d0a7224 */ /* 0x0c0fe400078e02ff */
[----:B------:R-:W-:-:S03]  /*0490*/  IMAD.HI.U32 R8, R13, R8, RZ ;  /* 0x000000080d087227 */ /* 0x000fc600078e00ff */
[----:B------:R-:W-:Y:S01]  /*04a0*/  IADD3 R9, P3, PT, R10, R9, RZ ;  /* 0x000000090a097210 */ /* 0x000fe20007f7e0ff */
[----:B------:R-:W-:Y:S01]  /*04b0*/  IMAD.X R11, RZ, RZ, ~R7, P4 ;  /* 0x000000ffff0b7224 */ /* 0x000fe200020e0e07 */
[----:B------:R-:W-:-:S03]  /*04c0*/  IADD3.X R13, PT, PT, R8, R13, RZ, P0, !PT ;  /* 0x0000000d080d7210 */ /* 0x000fc600007fe4ff */
[----:B------:R-:W-:Y:S01]  /*04d0*/  IMAD.HI.U32 R6, R9, R4, RZ ;  /* 0x0000000409067227 */ /* 0x000fe200078e00ff */
[----:B------:R-:W-:Y:S02]  /*04e0*/  SEL R8, R11, R7, !P1 ;  /* 0x000000070b087207 */ /* 0x000fe40004800000 */
[----:B------:R-:W-:Y:S01]  /*04f0*/  IADD3.X R13, PT, PT, RZ, RZ, R13, P3, P2 ;  /* 0x000000ffff0d7210 */ /* 0x000fe20001fe440d */
[----:B------:R-:W-:Y:S02]  /*0500*/  IMAD.MOV.U32 R7, RZ, RZ, RZ ;  /* 0x000000ffff077224 */ /* 0x000fe400078e00ff */
[----:B------:R-:W-:-:S04]  /*0510*/  IMAD.WIDE.U32 R6, R9, R8, R6 ;  /* 0x0000000809067225 */ /* 0x000fc800078e0006 */
[C---:B------:R-:W-:Y:S02]  /*0520*/  IMAD R10, R13.reuse, R8, RZ ;  /* 0x000000080d0a7224 */ /* 0x040fe400078e02ff */
[----:B------:R-:W-:-:S04]  /*0530*/  IMAD.HI.U32 R7, P0, R13, R4, R6 ;  /* 0x000000040d077227 */ /* 0x000fc80007800006 */
[----:B------:R-:W-:Y:S01]  /*0540*/  IMAD.HI.U32 R6, R13, R8, RZ ;  /* 0x000000080d067227 */ /* 0x000fe200078e00ff */
[----:B------:R-:W-:-:S04]  /*0550*/  IADD3 R7, P2, PT, R10, R7, RZ ;  /* 0x000000070a077210 */ /* 0x000fc80007f5e0ff */
[----:B------:R-:W-:-:S05]  /*0560*/  IADD3.X R6, PT, PT, R6, RZ, RZ, P0, !PT ;  /* 0x000000ff06067210 */ /* 0x000fca00007fe4ff */
[----:B------:R-:W-:Y:S02]  /*0570*/  IMAD.X R9, RZ, RZ, R6, P2 ;  /* 0x000000ffff097224 */ /* 0x000fe400010e0606 */
[----:B------:R-:W-:-:S04]  /*0580*/  IMAD.WIDE.U32 R6, R7, UR4, RZ ;  /* 0x0000000407067c25 */ /* 0x000fc8000f8e00ff */
[----:B------:R-:W-:Y:S01]  /*0590*/  IMAD R9, R9, UR4, R7 ;  /* 0x0000000409097c24 */ /* 0x000fe2000f8e0207 */
[----:B------:R-:W-:-:S04]  /*05a0*/  IADD3 R7, P0, PT, -R6, R4, RZ ;  /* 0x0000000406077210 */ /* 0x000fc80007f1e1ff */
[----:B------:R-:W-:Y:S02]  /*05b0*/  IADD3.X R9, PT, PT, ~R9, R8, RZ, P0, !PT ;  /* 0x0000000809097210 */ /* 0x000fe400007fe5ff */
[C---:B------:R-:W-:Y:S02]  /*05c0*/  ISETP.GE.U32.AND P0, PT, R7.reuse, UR4, PT ;  /* 0x0000000407007c0c */ /* 0x040fe4000bf06070 */
[----:B------:R-:W-:Y:S02]  /*05d0*/  IADD3 R4, P2, PT, R7, -UR4, RZ ;  /* 0x8000000407047c10 */ /* 0x000fe4000ff5e0ff */
[C---:B------:R-:W-:Y:S02]  /*05e0*/  ISETP.GE.U32.AND.EX P0, PT, R9.reuse, RZ, PT, P0 ;  /* 0x000000ff0900720c */ /* 0x040fe40003f06100 */
[----:B------:R-:W-:Y:S02]  /*05f0*/  IADD3.X R6, PT, PT, R9, -0x1, RZ, P2, !PT ;  /* 0xffffffff09067810 */ /* 0x000fe400017fe4ff */
[----:B------:R-:W-:Y:S01]  /*0600*/  SEL R4, R4, R7, P0 ;  /* 0x0000000704047207 */ /* 0x000fe20000000000 */
[----:B------:R-:W-:Y:S01]  /*0610*/  HFMA2 R7, -RZ, RZ, 0, 0 ;  /* 0x00000000ff077431 */ /* 0x000fe200000001ff */
[----:B------:R-:W-:-:S02]  /*0620*/  SEL R6, R6, R9, P0 ;  /* 0x0000000906067207 */ /* 0x000fc40000000000 */
[C---:B------:R-:W-:Y:S01]  /*0630*/  ISETP.GE.U32.AND P0, PT, R4.reuse, UR4, PT ;  /* 0x0000000404007c0c */ /* 0x040fe2000bf06070 */
[----:B------:R-:W-:-:S03]  /*0640*/  VIADD R9, R4, -UR4 ;  /* 0x8000000404097c36 */ /* 0x000fc60008000000 */
[----:B------:R-:W-:Y:S01]  /*0650*/  ISETP.GE.U32.AND.EX P0, PT, R6, RZ, PT, P0 ;  /* 0x000000ff0600720c */ /* 0x000fe20003f06100 */
[----:B------:R-:W-:-:S03]  /*0660*/  IMAD.MOV.U32 R6, RZ, RZ, R0 ;  /* 0x000000ffff067224 */ /* 0x000fc600078e0000 */
[----:B------:R-:W-:Y:S02]  /*0670*/  SEL R9, R9, R4, P0 ;  /* 0x0000000409097207 */ /* 0x000fe40000000000 */
[----:B------:R-:W-:Y:S02]  /*0680*/  ISETP.NE.U32.AND P0, PT, RZ, UR4, PT ;  /* 0x00000004ff007c0c */ /* 0x000fe4000bf05070 */
[-C--:B------:R-:W-:Y:S02]  /*0690*/  IADD3 R4, PT, PT, RZ, -R9.reuse, RZ ;  /* 0x80000009ff047210 */ /* 0x080fe40007ffe0ff */
[----:B------:R-:W-:Y:S02]  /*06a0*/  ISETP.NE.AND.EX P0, PT, RZ, RZ, PT, P0 ;  /* 0x000000ffff00720c */ /* 0x000fe40003f05300 */
[----:B------:R-:W-:-:S04]  /*06b0*/  SEL R9, R4, R9, !P1 ;  /* 0x0000000904097207 */ /* 0x000fc80004800000 */
[----:B------:R-:W-:Y:S01]  /*06c0*/  SEL R9, R9, 0xffffffff, P0 ;  /* 0xffffffff09097807 */ /* 0x000fe20000000000 */
[----:B------:R-:W-:Y:S06]  /*06d0*/  RET.REL.NODEC R6 `(_Z7patternPii) ;  /* 0xfffffff806487950 */ /* 0x000fec0003c3ffff */
.L_x_22:
        /* <DEDUP_REMOVED lines=10> */
.L_x_23:


//--------------------- .nv.shared.reserved.0     --------------------------
	.section	.nv.shared.reserved.0,"aw",@nobits
	.weak		__nv_reservedSMEM_offset_0_alias
	.size		__nv_reservedSMEM_offset_0_alias, 0, 64
	.other		__nv_reservedSMEM_offset_0_alias,@"STO_CUDA_RESERVED_SHARED STV_DEFAULT"
__nv_reservedSMEM_offset_0_alias:
	.zero		0
	.zero		64


//--------------------- .nv.constant0._Z8torture2PiS_S_i --------------------------
	.section	.nv.constant0._Z8torture2PiS_S_i,"a",@progbits
	.sectionflags	@""
	.align	4
.nv.constant0._Z8torture2PiS_S_i:
	.zero		924


//--------------------- .nv.constant0._Z7torturePiS_S_i --------------------------
	.section	.nv.constant0._Z7torturePiS_S_i,"a",@progbits
	.sectionflags	@""
	.align	4
.nv.constant0._Z7torturePiS_S_i:
	.zero		924


//--------------------- .nv.constant0._Z7patternPii --------------------------
	.section	.nv.constant0._Z7patternPii,"a",@progbits
	.sectionflags	@""
	.align	4
.nv.constant0._Z7patternPii:
	.zero		908


//--------------------- SYMBOLS --------------------------

	.type		.nv.reservedSmem.offset0,@object
	.size		.nv.reservedSmem.offset0,0x4
